	.target	sm_90a

	.elftype	@"ET_EXEC"


//--------------------- .note.nv.tkinfo           --------------------------
	.section	.note.nv.tkinfo,"",@"SHT_NOTE"
	.sectionflags	@"SHF_NOTE_NV_TKINFO"
	.tkinfo
        /*0018*/ 	.word	0x00000002
        /*0030*/ 	.string	""
        /*0030*/ 	.string	"ptxas"
        /*0030*/ 	.string	"Cuda compilation tools, release 13.0, V13.0.88"
        /*0030*/ 	.string	"Build cuda_13.0.r13.0/compiler.36424714_0"
        /*0030*/ 	.string	"-arch sm_90a -m 64 "



//--------------------- .note.nv.cuinfo           --------------------------
	.section	.note.nv.cuinfo,"",@"SHT_NOTE"
	.sectionflags	@"SHF_NOTE_NV_CUINFO"
        /*0018*/ 	.short	0x0002
        /*001a*/ 	.short	0x005a
        /*001c*/ 	.short	0x0082
	.zero		2


//--------------------- .nv.info                  --------------------------
	.section	.nv.info,"",@"SHT_CUDA_INFO"
	.align	4


	//----- nvinfo : EIATTR_REGCOUNT
	.align		4
        /*0000*/ 	.byte	0x04, 0x2f
        /*0002*/ 	.short	(.L_15 - .L_14)
	.align		4
.L_14:
        /*0004*/ 	.word	index@(_ZN7cutlass13device_kernelINS_4gemm6kernel13GemmUniversalIN4cute5tupleIJiiiiEEENS1_10collective13CollectiveMmaINS1_34MainloopSm90TmaGmmaWarpSpecializedILi4ENS5_IJNS4_1CILi1EEENSA_ILi2EEESB_EEENS1_32KernelTmaWarpSpecializedPingpongEEENS5_IJNSA_ILi64EEENSA_ILi128EEESG_EEENS_10bfloat16_tENS5_IJlSB_lEEESJ_SK_NS4_8TiledMMAINS4_8MMA_AtomIJNS4_4SM904GMMA28MMA_64x128x16_F32BF16BF16_SSILNSO_5MajorE0ELSQ_0ELNSO_7ScaleInE1ELSR_1EEEEEENS4_6LayoutINS5_IJSB_SB_SB_EEENS5_IJNSA_ILi0EEESW_SW_EEEEENS5_IJNS4_10UnderscoreESZ_SZ_EEEEENS4_23SM90_TMA_LOAD_MULTICASTENS4_14ComposedLayoutINS4_7SwizzleILi3ELi4ELi3EEENS4_18smem_ptr_flag_bitsILi16EEENSU_INS5_IJNSA_ILi8EEESG_EEENS5_IJSG_SB_EEEEEEEvNS4_8identityENS4_13SM90_TMA_LOADES1C_vS1D_EENS_8epilogue10collective6detail29Sm90TmaWarpSpecializedAdapterINS1H_15DefaultEpilogueISJ_SK_SK_NS1G_6thread17LinearCombinationISJ_Li1EffLNS1L_9ScaleType4KindE0ELNS_15FloatRoundStyleE2ESJ_EENS1_15EpilogueDefaultEEEEEvvEEEEvNT_6ParamsE)
        /*0008*/ 	.word	0x000000a8


	//----- nvinfo : EIATTR_FRAME_SIZE
	.align		4
.L_15:
        /*000c*/ 	.byte	0x04, 0x11
        /*000e*/ 	.short	(.L_17 - .L_16)
	.align		4
.L_16:
        /*0010*/ 	.word	index@(_ZN7cutlass13device_kernelINS_4gemm6kernel13GemmUniversalIN4cute5tupleIJiiiiEEENS1_10collective13CollectiveMmaINS1_34MainloopSm90TmaGmmaWarpSpecializedILi4ENS5_IJNS4_1CILi1EEENSA_ILi2EEESB_EEENS1_32KernelTmaWarpSpecializedPingpongEEENS5_IJNSA_ILi64EEENSA_ILi128EEESG_EEENS_10bfloat16_tENS5_IJlSB_lEEESJ_SK_NS4_8TiledMMAINS4_8MMA_AtomIJNS4_4SM904GMMA28MMA_64x128x16_F32BF16BF16_SSILNSO_5MajorE0ELSQ_0ELNSO_7ScaleInE1ELSR_1EEEEEENS4_6LayoutINS5_IJSB_SB_SB_EEENS5_IJNSA_ILi0EEESW_SW_EEEEENS5_IJNS4_10UnderscoreESZ_SZ_EEEEENS4_23SM90_TMA_LOAD_MULTICASTENS4_14ComposedLayoutINS4_7SwizzleILi3ELi4ELi3EEENS4_18smem_ptr_flag_bitsILi16EEENSU_INS5_IJNSA_ILi8EEESG_EEENS5_IJSG_SB_EEEEEEEvNS4_8identityENS4_13SM90_TMA_LOADES1C_vS1D_EENS_8epilogue10collective6detail29Sm90TmaWarpSpecializedAdapterINS1H_15DefaultEpilogueISJ_SK_SK_NS1G_6thread17LinearCombinationISJ_Li1EffLNS1L_9ScaleType4KindE0ELNS_15FloatRoundStyleE2ESJ_EENS1_15EpilogueDefaultEEEEEvvEEEEvNT_6ParamsE)
        /*0014*/ 	.word	0x00000000


	//----- nvinfo : EIATTR_MIN_STACK_SIZE
	.align		4
.L_17:
        /*0018*/ 	.byte	0x04, 0x12
        /*001a*/ 	.short	(.L_19 - .L_18)
	.align		4
.L_18:
        /*001c*/ 	.word	index@(_ZN7cutlass13device_kernelINS_4gemm6kernel13GemmUniversalIN4cute5tupleIJiiiiEEENS1_10collective13CollectiveMmaINS1_34MainloopSm90TmaGmmaWarpSpecializedILi4ENS5_IJNS4_1CILi1EEENSA_ILi2EEESB_EEENS1_32KernelTmaWarpSpecializedPingpongEEENS5_IJNSA_ILi64EEENSA_ILi128EEESG_EEENS_10bfloat16_tENS5_IJlSB_lEEESJ_SK_NS4_8TiledMMAINS4_8MMA_AtomIJNS4_4SM904GMMA28MMA_64x128x16_F32BF16BF16_SSILNSO_5MajorE0ELSQ_0ELNSO_7ScaleInE1ELSR_1EEEEEENS4_6LayoutINS5_IJSB_SB_SB_EEENS5_IJNSA_ILi0EEESW_SW_EEEEENS5_IJNS4_10UnderscoreESZ_SZ_EEEEENS4_23SM90_TMA_LOAD_MULTICASTENS4_14ComposedLayoutINS4_7SwizzleILi3ELi4ELi3EEENS4_18smem_ptr_flag_bitsILi16EEENSU_INS5_IJNSA_ILi8EEESG_EEENS5_IJSG_SB_EEEEEEEvNS4_8identityENS4_13SM90_TMA_LOADES1C_vS1D_EENS_8epilogue10collective6detail29Sm90TmaWarpSpecializedAdapterINS1H_15DefaultEpilogueISJ_SK_SK_NS1G_6thread17LinearCombinationISJ_Li1EffLNS1L_9ScaleType4KindE0ELNS_15FloatRoundStyleE2ESJ_EENS1_15EpilogueDefaultEEEEEvvEEEEvNT_6ParamsE)
        /*0020*/ 	.word	0x00000000
.L_19:


//--------------------- .nv.compat                --------------------------
	.section	.nv.compat,"",@"SHT_CUDA_COMPAT_INFO"
	.align	4
        /*0000*/ 	.byte	0x02, 0x09, 0x01, 0x00, 0x02, 0x02, 0x04, 0x00, 0x02, 0x05, 0x05, 0x00, 0x03, 0x07, 0x01, 0x01
        /*0010*/ 	.byte	0x02, 0x03, 0x01, 0x00, 0x02, 0x06, 0x01, 0x00, 0x04, 0x0b, 0x08, 0x00, 0x00, 0x00, 0x00, 0x00
        /*0020*/ 	.byte	0x00, 0x00, 0x00, 0x00


//--------------------- .nv.info._ZN7cutlass13device_kernelINS_4gemm6kernel13GemmUniversalIN4cute5tupleIJiiiiEEENS1_10collective13CollectiveMmaINS1_34MainloopSm90TmaGmmaWarpSpecializedILi4ENS5_IJNS4_1CILi1EEENSA_ILi2EEESB_EEENS1_32KernelTmaWarpSpecializedPingpongEEENS5_IJNSA_ILi64EEENSA_ILi128EEESG_EEENS_10bfloat16_tENS5_IJlSB_lEEESJ_SK_NS4_8TiledMMAINS4_8MMA_AtomIJNS4_4SM904GMMA28MMA_64x128x16_F32BF16BF16_SSILNSO_5MajorE0ELSQ_0ELNSO_7ScaleInE1ELSR_1EEEEEENS4_6LayoutINS5_IJSB_SB_SB_EEENS5_IJNSA_ILi0EEESW_SW_EEEEENS5_IJNS4_10UnderscoreESZ_SZ_EEEEENS4_23SM90_TMA_LOAD_MULTICASTENS4_14ComposedLayoutINS4_7SwizzleILi3ELi4ELi3EEENS4_18smem_ptr_flag_bitsILi16EEENSU_INS5_IJNSA_ILi8EEESG_EEENS5_IJSG_SB_EEEEEEEvNS4_8identityENS4_13SM90_TMA_LOADES1C_vS1D_EENS_8epilogue10collective6detail29Sm90TmaWarpSpecializedAdapterINS1H_15DefaultEpilogueISJ_SK_SK_NS1G_6thread17LinearCombinationISJ_Li1EffLNS1L_9ScaleType4KindE0ELNS_15FloatRoundStyleE2ESJ_EENS1_15EpilogueDefaultEEEEEvvEEEEvNT_6ParamsE --------------------------
	.section	.nv.info._ZN7cutlass13device_kernelINS_4gemm6kernel13GemmUniversalIN4cute5tupleIJiiiiEEENS1_10collective13CollectiveMmaINS1_34MainloopSm90TmaGmmaWarpSpecializedILi4ENS5_IJNS4_1CILi1EEENSA_ILi2EEESB_EEENS1_32KernelTmaWarpSpecializedPingpongEEENS5_IJNSA_ILi64EEENSA_ILi128EEESG_EEENS_10bfloat16_tENS5_IJlSB_lEEESJ_SK_NS4_8TiledMMAINS4_8MMA_AtomIJNS4_4SM904GMMA28MMA_64x128x16_F32BF16BF16_SSILNSO_5MajorE0ELSQ_0ELNSO_7ScaleInE1ELSR_1EEEEEENS4_6LayoutINS5_IJSB_SB_SB_EEENS5_IJNSA_ILi0EEESW_SW_EEEEENS5_IJNS4_10UnderscoreESZ_SZ_EEEEENS4_23SM90_TMA_LOAD_MULTICASTENS4_14ComposedLayoutINS4_7SwizzleILi3ELi4ELi3EEENS4_18smem_ptr_flag_bitsILi16EEENSU_INS5_IJNSA_ILi8EEESG_EEENS5_IJSG_SB_EEEEEEEvNS4_8identityENS4_13SM90_TMA_LOADES1C_vS1D_EENS_8epilogue10collective6detail29Sm90TmaWarpSpecializedAdapterINS1H_15DefaultEpilogueISJ_SK_SK_NS1G_6thread17LinearCombinationISJ_Li1EffLNS1L_9ScaleType4KindE0ELNS_15FloatRoundStyleE2ESJ_EENS1_15EpilogueDefaultEEEEEvvEEEEvNT_6ParamsE,"",@"SHT_CUDA_INFO"
	.sectionflags	@""
	.align	4


	//----- nvinfo : EIATTR_CUDA_API_VERSION
	.align		4
        /*0000*/ 	.byte	0x04, 0x37
        /*0002*/ 	.short	(.L_21 - .L_20)
.L_20:
        /*0004*/ 	.word	0x00000082


	//----- nvinfo : EIATTR_KPARAM_INFO
	.align		4
.L_21:
        /*0008*/ 	.byte	0x04, 0x17
        /*000a*/ 	.short	(.L_23 - .L_22)
.L_22:
        /*000c*/ 	.word	0x00000000
        /*0010*/ 	.short	0x0000
        /*0012*/ 	.short	0x0070
        /*0014*/ 	.byte	0x00, 0xf0, 0x01, 0x10


	//----- nvinfo : EIATTR_SPARSE_MMA_MASK
	.align		4
.L_23:
        /*0018*/ 	.byte	0x03, 0x50
        /*001a*/ 	.short	0x0000


	//----- nvinfo : EIATTR_MAXREG_COUNT
	.align		4
        /*001c*/ 	.byte	0x03, 0x1b
        /*001e*/ 	.short	0x00a8


	//----- nvinfo : EIATTR_NUM_BARRIERS
	.align		4
        /*0020*/ 	.byte	0x02, 0x4c
        /*0022*/ 	.byte	0x01
	.zero		1


	//----- nvinfo : EIATTR_EXTERNS
	.align		4
        /*0024*/ 	.byte	0x04, 0x0f
        /*0026*/ 	.short	(.L_25 - .L_24)


	//   ....[0]....
	.align		4
.L_24:
        /*0028*/ 	.word	index@(__assertfail)


	//----- nvinfo : EIATTR_MERCURY_ISA_VERSION
	.align		4
.L_25:
        /*002c*/ 	.byte	0x03, 0x5f
        /*002e*/ 	.short	0x0101


	//----- nvinfo : EIATTR_INT_WARP_WIDE_INSTR_OFFSETS
	.align		4
        /*0030*/ 	.byte	0x04, 0x31
        /*0032*/ 	.short	(.L_27 - .L_26)


	//   ....[0]....
.L_26:
        /*0034*/ 	.word	0x00000590


	//   ....[1]....
        /*0038*/ 	.word	0x000005d0


	//   ....[2]....
        /*003c*/ 	.word	0x00000660


	//   ....[3]....
        /*0040*/ 	.word	0x00000690


	//   ....[4]....
        /*0044*/ 	.word	0x000006d0


	//   ....[5]....
        /*0048*/ 	.word	0x000006e0


	//   ....[6]....
        /*004c*/ 	.word	0x000007a0


	//   ....[7]....
        /*0050*/ 	.word	0x00000800


	//   ....[8]....
        /*0054*/ 	.word	0x000021b0


	//----- nvinfo : EIATTR_COOP_GROUP_MASK_REGIDS
	.align		4
.L_27:
        /*0058*/ 	.byte	0x04, 0x29
        /*005a*/ 	.short	(.L_29 - .L_28)


	//   ....[0]....
.L_28:
        /*005c*/ 	.word	0xffffffff


	//   ....[1]....
        /*0060*/ 	.word	0xffffffff


	//   ....[2]....
        /*0064*/ 	.word	0xffffffff


	//   ....[3]....
        /*0068*/ 	.word	0xffffffff


	//   ....[4]....
        /*006c*/ 	.word	0xffffffff


	//   ....[5]....
        /*0070*/ 	.word	0xffffffff


	//   ....[6]....
        /*0074*/ 	.word	0xffffffff


	//----- nvinfo : EIATTR_COOP_GROUP_INSTR_OFFSETS
	.align		4
.L_29:
        /*0078*/ 	.byte	0x04, 0x28
        /*007a*/ 	.short	(.L_31 - .L_30)


	//   ....[0]....
.L_30:
        /*007c*/ 	.word	0x00000060


	//   ....[1]....
        /*0080*/ 	.word	0x00000080


	//   ....[2]....
        /*0084*/ 	.word	0x00000180


	//   ....[3]....
        /*0088*/ 	.word	0x000003b0


	//   ....[4]....
        /*008c*/ 	.word	0x000003f0


	//   ....[5]....
        /*0090*/ 	.word	0x000004e0


	//   ....[6]....
        /*0094*/ 	.word	0x00000910


	//----- nvinfo : EIATTR_REG_RECONFIG
	.align		4
.L_31:
        /*0098*/ 	.byte	0x01, 0x54
	.zero		2


	//----- nvinfo : EIATTR_SYSCALL_OFFSETS
	.align		4
        /*009c*/ 	.byte	0x04, 0x46
        /*009e*/ 	.short	(.L_33 - .L_32)


	//   ....[0]....
.L_32:
        /*00a0*/ 	.word	0x00001940


	//----- nvinfo : EIATTR_MBARRIER_INSTR_OFFSETS
	.align		4
.L_33:
        /*00a4*/ 	.byte	0x04, 0x39
        /*00a6*/ 	.short	(.L_35 - .L_34)


	//   ....[0]....
.L_34:
        /*00a8*/ 	.word	0x00000320
        /*00ac*/ 	.word	0x000000ff
        /*00b0*/ 	.word	0x00000000
        /*00b4*/ 	.short	0x0100
        /*00b6*/ 	.byte	0x07
	.zero		1


	//   ....[1]....
        /*00b8*/ 	.word	0x00000330
        /*00bc*/ 	.word	0x000000ff
        /*00c0*/ 	.word	0x00000020
        /*00c4*/ 	.short	0x0100
        /*00c6*/ 	.byte	0x07
	.zero		1


	//   ....[2]....
        /*00c8*/ 	.word	0x00000340
        /*00cc*/ 	.word	0x000000ff
        /*00d0*/ 	.word	0x00000008
        /*00d4*/ 	.short	0x0100
        /*00d6*/ 	.byte	0x07
	.zero		1


	//   ....[3]....
        /*00d8*/ 	.word	0x00000350
        /*00dc*/ 	.word	0x000000ff
        /*00e0*/ 	.word	0x00000028
        /*00e4*/ 	.short	0x0100
        /*00e6*/ 	.byte	0x07
	.zero		1


	//   ....[4]....
        /*00e8*/ 	.word	0x00000360
        /*00ec*/ 	.word	0x000000ff
        /*00f0*/ 	.word	0x00000010
        /*00f4*/ 	.short	0x0100
        /*00f6*/ 	.byte	0x07
	.zero		1


	//   ....[5]....
        /*00f8*/ 	.word	0x00000370
        /*00fc*/ 	.word	0x000000ff
        /*0100*/ 	.word	0x00000030
        /*0104*/ 	.short	0x0100
        /*0106*/ 	.byte	0x07
	.zero		1


	//   ....[6]....
        /*0108*/ 	.word	0x00000380
        /*010c*/ 	.word	0x000000ff
        /*0110*/ 	.word	0x00000018
        /*0114*/ 	.short	0x0100
        /*0116*/ 	.byte	0x07
	.zero		1


	//   ....[7]....
        /*0118*/ 	.word	0x00000390
        /*011c*/ 	.word	0x000000ff
        /*0120*/ 	.word	0x00000038
        /*0124*/ 	.short	0x0100
        /*0126*/ 	.byte	0x07
	.zero		1


	//   ....[8]....
        /*0128*/ 	.word	0x000007e0
        /*012c*/ 	.word	0x000000ff
        /*0130*/ 	.word	0x00000070
        /*0134*/ 	.short	0x0100
        /*0136*/ 	.byte	0x0d
	.zero		1


	//   ....[9]....
        /*0138*/ 	.word	0x00000820
        /*013c*/ 	.word	0x000000ff
        /*0140*/ 	.word	0x00000078
        /*0144*/ 	.short	0x0100
        /*0146*/ 	.byte	0x0d
	.zero		1


	//   ....[10]....
        /*0148*/ 	.word	0x00000850
        /*014c*/ 	.word	0x000000ff
        /*0150*/ 	.word	0x00000050
        /*0154*/ 	.short	0x0100
        /*0156*/ 	.byte	0x10
	.zero		1


	//   ....[11]....
        /*0158*/ 	.word	0x000008a0
        /*015c*/ 	.word	0x000000ff
        /*0160*/ 	.word	0x00000058
        /*0164*/ 	.short	0x0100
        /*0166*/ 	.byte	0x10
	.zero		1


	//   ....[12]....
        /*0168*/ 	.word	0x000008b0
        /*016c*/ 	.word	0x000000ff
        /*0170*/ 	.word	0x00000060
        /*0174*/ 	.short	0x0100
        /*0176*/ 	.byte	0x10
	.zero		1


	//   ....[13]....
        /*0178*/ 	.word	0x000008c0
        /*017c*/ 	.word	0x000000ff
        /*0180*/ 	.word	0x00000068
        /*0184*/ 	.short	0x0100
        /*0186*/ 	.byte	0x10
	.zero		1


	//   ....[14]....
        /*0188*/ 	.word	0x00001800
        /*018c*/ 	.word	0x00000060
        /*0190*/ 	.word	0xfffffff8
        /*0194*/ 	.short	0x010a
        /*0196*/ 	.byte	0x3f
	.zero		1


	//   ....[15]....
        /*0198*/ 	.word	0x000019d0
        /*019c*/ 	.word	0x00000003
        /*01a0*/ 	.word	0x00000000
        /*01a4*/ 	.short	0x010a
        /*01a6*/ 	.byte	0x3f
	.zero		1


	//   ....[16]....
        /*01a8*/ 	.word	0x00001a30
        /*01ac*/ 	.word	0x00000003
        /*01b0*/ 	.word	0x00000000
        /*01b4*/ 	.short	0x010a
        /*01b6*/ 	.byte	0x3f
	.zero		1


	//   ....[17]....
        /*01b8*/ 	.word	0x00001d90
        /*01bc*/ 	.word	0x000000ff
        /*01c0*/ 	.word	0x00000000
        /*01c4*/ 	.short	0x010a
        /*01c6*/ 	.byte	0x04
	.zero		1


	//   ....[18]....
        /*01c8*/ 	.word	0x00001dd0
        /*01cc*/ 	.word	0x000000ff
        /*01d0*/ 	.word	0x00000000
        /*01d4*/ 	.short	0x010a
        /*01d6*/ 	.byte	0x04
	.zero		1


	//   ....[19]....
        /*01d8*/ 	.word	0x00002040
        /*01dc*/ 	.word	0x00000005
        /*01e0*/ 	.word	0x00000000
        /*01e4*/ 	.short	0x0101
        /*01e6*/ 	.byte	0x3f
	.zero		1


	//   ....[20]....
        /*01e8*/ 	.word	0x00002140
        /*01ec*/ 	.word	0x00000065
        /*01f0*/ 	.word	0x00000000
        /*01f4*/ 	.short	0x0101
        /*01f6*/ 	.byte	0x32
	.zero		1


	//   ....[21]....
        /*01f8*/ 	.word	0x00002230
        /*01fc*/ 	.word	0x00000003
        /*0200*/ 	.word	0x00000000
        /*0204*/ 	.short	0x0101
        /*0206*/ 	.byte	0x3f
	.zero		1


	//   ....[22]....
        /*0208*/ 	.word	0x00002290
        /*020c*/ 	.word	0x00000060
        /*0210*/ 	.word	0x00000008
        /*0214*/ 	.short	0x010a
        /*0216*/ 	.byte	0x3f
	.zero		1


	//   ....[23]....
        /*0218*/ 	.word	0x00006380
        /*021c*/ 	.word	0x00000061
        /*0220*/ 	.word	0x00000000
        /*0224*/ 	.short	0x0101
        /*0226*/ 	.byte	0x32
	.zero		1


	//   ....[24]....
        /*0228*/ 	.word	0x00006dd0
        /*022c*/ 	.word	0x0000000c
        /*0230*/ 	.word	0x00000020
        /*0234*/ 	.short	0x010a
        /*0236*/ 	.byte	0x3f
	.zero		1


	//   ....[25]....
        /*0238*/ 	.word	0x00007210
        /*023c*/ 	.word	0x00000004
        /*0240*/ 	.word	0x00000078
        /*0244*/ 	.short	0x0101
        /*0246*/ 	.byte	0x3f
	.zero		1


	//   ....[26]....
        /*0248*/ 	.word	0x00007920
        /*024c*/ 	.word	0x00000007
        /*0250*/ 	.word	0x00000000
        /*0254*/ 	.short	0x010a
        /*0256*/ 	.byte	0x3f
	.zero		1


	//   ....[27]....
        /*0258*/ 	.word	0x000079a0
        /*025c*/ 	.word	0x00000009
        /*0260*/ 	.word	0x00000000
        /*0264*/ 	.short	0x010a
        /*0266*/ 	.byte	0x3f
	.zero		1


	//   ....[28]....
        /*0268*/ 	.word	0x00007a30
        /*026c*/ 	.word	0x00000006
        /*0270*/ 	.word	0x00000000
        /*0274*/ 	.short	0x010a
        /*0276*/ 	.byte	0x3f
	.zero		1


	//   ....[29]....
        /*0278*/ 	.word	0x00007ac0
        /*027c*/ 	.word	0x00000003
        /*0280*/ 	.word	0x00000000
        /*0284*/ 	.short	0x010a
        /*0286*/ 	.byte	0x3f
	.zero		1


	//   ....[30]....
        /*0288*/ 	.word	0x00007b20
        /*028c*/ 	.word	0x00000060
        /*0290*/ 	.word	0xfffffff8
        /*0294*/ 	.short	0x010a
        /*0296*/ 	.byte	0x3f
	.zero		1


	//   ....[31]....
        /*0298*/ 	.word	0x00007b70
        /*029c*/ 	.word	0x00000003
        /*02a0*/ 	.word	0x00000000
        /*02a4*/ 	.short	0x010a
        /*02a6*/ 	.byte	0x3f
	.zero		1


	//   ....[32]....
        /*02a8*/ 	.word	0x00007bd0
        /*02ac*/ 	.word	0x00000005
        /*02b0*/ 	.word	0x00000000
        /*02b4*/ 	.short	0x010a
        /*02b6*/ 	.byte	0x3f
	.zero		1


	//   ....[33]....
        /*02b8*/ 	.word	0x00007c20
        /*02bc*/ 	.word	0x00000060
        /*02c0*/ 	.word	0x00000008
        /*02c4*/ 	.short	0x010a
        /*02c6*/ 	.byte	0x3f
	.zero		1


	//   ....[34]....
        /*02c8*/ 	.word	0x00007cf0
        /*02cc*/ 	.word	0x0000000c
        /*02d0*/ 	.word	0x00000020
        /*02d4*/ 	.short	0x010a
        /*02d6*/ 	.byte	0x3f
	.zero		1


	//   ....[35]....
        /*02d8*/ 	.word	0x00007dc0
        /*02dc*/ 	.word	0x00000007
        /*02e0*/ 	.word	0x00000000
        /*02e4*/ 	.short	0x010a
        /*02e6*/ 	.byte	0x3f
	.zero		1


	//   ....[36]....
        /*02e8*/ 	.word	0x00007e10
        /*02ec*/ 	.word	0x00000009
        /*02f0*/ 	.word	0x00000000
        /*02f4*/ 	.short	0x010a
        /*02f6*/ 	.byte	0x3f
	.zero		1


	//   ....[37]....
        /*02f8*/ 	.word	0x00007e60
        /*02fc*/ 	.word	0x00000006
        /*0300*/ 	.word	0x00000000
        /*0304*/ 	.short	0x010a
        /*0306*/ 	.byte	0x3f
	.zero		1


	//----- nvinfo : EIATTR_NUM_MBARRIERS
	.align		4
.L_35:
        /*0308*/ 	.byte	0x03, 0x38
        /*030a*/ 	.short	0x000e


	//----- nvinfo : EIATTR_EXIT_INSTR_OFFSETS
	.align		4
        /*030c*/ 	.byte	0x04, 0x1c
        /*030e*/ 	.short	(.L_37 - .L_36)


	//   ....[0]....
.L_36:
        /*0310*/ 	.word	0x00001420


	//   ....[1]....
        /*0314*/ 	.word	0x00001480


	//   ....[2]....
        /*0318*/ 	.word	0x00006ac0


	//   ....[3]....
        /*031c*/ 	.word	0x00006af0


	//   ....[4]....
        /*0320*/ 	.word	0x00007b10


	//----- nvinfo : EIATTR_MAX_THREADS
	.align		4
.L_37:
        /*0324*/ 	.byte	0x04, 0x05
        /*0326*/ 	.short	(.L_39 - .L_38)
.L_38:
        /*0328*/ 	.word	0x00000180
        /*032c*/ 	.word	0x00000001
        /*0330*/ 	.word	0x00000001


	//----- nvinfo : EIATTR_CRS_STACK_SIZE
	.align		4
.L_39:
        /*0334*/ 	.byte	0x04, 0x1e
        /*0336*/ 	.short	(.L_41 - .L_40)
.L_40:
        /*0338*/ 	.word	0x00000000


	//----- nvinfo : EIATTR_CBANK_PARAM_SIZE
	.align		4
.L_41:
        /*033c*/ 	.byte	0x03, 0x19
        /*033e*/ 	.short	0x0470


	//----- nvinfo : EIATTR_PARAM_CBANK
	.align		4
        /*0340*/ 	.byte	0x04, 0x0a
        /*0342*/ 	.short	(.L_43 - .L_42)
	.align		4
.L_42:
        /*0344*/ 	.word	index@(.nv.constant0._ZN7cutlass13device_kernelINS_4gemm6kernel13GemmUniversalIN4cute5tupleIJiiiiEEENS1_10collective13CollectiveMmaINS1_34MainloopSm90TmaGmmaWarpSpecializedILi4ENS5_IJNS4_1CILi1EEENSA_ILi2EEESB_EEENS1_32KernelTmaWarpSpecializedPingpongEEENS5_IJNSA_ILi64EEENSA_ILi128EEESG_EEENS_10bfloat16_tENS5_IJlSB_lEEESJ_SK_NS4_8TiledMMAINS4_8MMA_AtomIJNS4_4SM904GMMA28MMA_64x128x16_F32BF16BF16_SSILNSO_5MajorE0ELSQ_0ELNSO_7ScaleInE1ELSR_1EEEEEENS4_6LayoutINS5_IJSB_SB_SB_EEENS5_IJNSA_ILi0EEESW_SW_EEEEENS5_IJNS4_10UnderscoreESZ_SZ_EEEEENS4_23SM90_TMA_LOAD_MULTICASTENS4_14ComposedLayoutINS4_7SwizzleILi3ELi4ELi3EEENS4_18smem_ptr_flag_bitsILi16EEENSU_INS5_IJNSA_ILi8EEESG_EEENS5_IJSG_SB_EEEEEEEvNS4_8identityENS4_13SM90_TMA_LOADES1C_vS1D_EENS_8epilogue10collective6detail29Sm90TmaWarpSpecializedAdapterINS1H_15DefaultEpilogueISJ_SK_SK_NS1G_6thread17LinearCombinationISJ_Li1EffLNS1L_9ScaleType4KindE0ELNS_15FloatRoundStyleE2ESJ_EENS1_15EpilogueDefaultEEEEEvvEEEEvNT_6ParamsE)
        /*0348*/ 	.short	0x0210
        /*034a*/ 	.short	0x0470


	//----- nvinfo : EIATTR_SW_WAR
	.align		4
.L_43:
        /*034c*/ 	.byte	0x04, 0x36
        /*034e*/ 	.short	(.L_45 - .L_44)
.L_44:
        /*0350*/ 	.word	0x00000008
.L_45:


//--------------------- .nv.callgraph             --------------------------
	.section	.nv.callgraph,"",@"SHT_CUDA_CALLGRAPH"
	.align	4
	.sectionentsize	8
	.align		4
        /*0000*/ 	.word	0x00000000
	.align		4
        /*0004*/ 	.word	0xffffffff
	.align		4
        /*0008*/ 	.word	index@(_ZN7cutlass13device_kernelINS_4gemm6kernel13GemmUniversalIN4cute5tupleIJiiiiEEENS1_10collective13CollectiveMmaINS1_34MainloopSm90TmaGmmaWarpSpecializedILi4ENS5_IJNS4_1CILi1EEENSA_ILi2EEESB_EEENS1_32KernelTmaWarpSpecializedPingpongEEENS5_IJNSA_ILi64EEENSA_ILi128EEESG_EEENS_10bfloat16_tENS5_IJlSB_lEEESJ_SK_NS4_8TiledMMAINS4_8MMA_AtomIJNS4_4SM904GMMA28MMA_64x128x16_F32BF16BF16_SSILNSO_5MajorE0ELSQ_0ELNSO_7ScaleInE1ELSR_1EEEEEENS4_6LayoutINS5_IJSB_SB_SB_EEENS5_IJNSA_ILi0EEESW_SW_EEEEENS5_IJNS4_10UnderscoreESZ_SZ_EEEEENS4_23SM90_TMA_LOAD_MULTICASTENS4_14ComposedLayoutINS4_7SwizzleILi3ELi4ELi3EEENS4_18smem_ptr_flag_bitsILi16EEENSU_INS5_IJNSA_ILi8EEESG_EEENS5_IJSG_SB_EEEEEEEvNS4_8identityENS4_13SM90_TMA_LOADES1C_vS1D_EENS_8epilogue10collective6detail29Sm90TmaWarpSpecializedAdapterINS1H_15DefaultEpilogueISJ_SK_SK_NS1G_6thread17LinearCombinationISJ_Li1EffLNS1L_9ScaleType4KindE0ELNS_15FloatRoundStyleE2ESJ_EENS1_15EpilogueDefaultEEEEEvvEEEEvNT_6ParamsE)
	.align		4
        /*000c*/ 	.word	index@(__assertfail)
	.align		4
        /*0010*/ 	.word	0x00000000
	.align		4
        /*0014*/ 	.word	0xfffffffe
	.align		4
        /*0018*/ 	.word	0x00000000
	.align		4
        /*001c*/ 	.word	0xfffffffd
	.align		4
        /*0020*/ 	.word	0x00000000
	.align		4
        /*0024*/ 	.word	0xfffffffc


//--------------------- .nv.constant4             --------------------------
	.section	.nv.constant4,"a",@progbits
	.align	8
	.align		8
.nv.constant4:
        /*0000*/ 	.dword	__assertfail
	.align		8
        /*0008*/ 	.dword	__unnamed_1
	.align		8
        /*0010*/ 	.dword	_ZN39_INTERNAL_9069172a_4_k_cu_8990a783_30504cuda3std3__45__cpo5beginE
	.align		8
        /*0018*/ 	.dword	_ZN39_INTERNAL_9069172a_4_k_cu_8990a783_30504cuda3std3__45__cpo3endE
	.align		8
        /*0020*/ 	.dword	_ZN39_INTERNAL_9069172a_4_k_cu_8990a783_30504cuda3std3__45__cpo6cbeginE
	.align		8
        /*0028*/ 	.dword	_ZN39_INTERNAL_9069172a_4_k_cu_8990a783_30504cuda3std3__45__cpo4cendE
	.align		8
        /*0030*/ 	.dword	_ZN39_INTERNAL_9069172a_4_k_cu_8990a783_30504cuda3std3__441_GLOBAL__N__9069172a_4_k_cu_8990a783_30506ignoreE
	.align		8
        /*0038*/ 	.dword	_ZN39_INTERNAL_9069172a_4_k_cu_8990a783_30504cuda3std3__419piecewise_constructE
	.align		8
        /*0040*/ 	.dword	_ZN39_INTERNAL_9069172a_4_k_cu_8990a783_30504cuda3std3__48in_placeE
	.align		8
        /*0048*/ 	.dword	_ZN39_INTERNAL_9069172a_4_k_cu_8990a783_30504cuda3std6ranges3__45__cpo4swapE
	.align		8
        /*0050*/ 	.dword	_ZN39_INTERNAL_9069172a_4_k_cu_8990a783_30504cuda3std6ranges3__45__cpo9iter_moveE
	.align		8
        /*0058*/ 	.dword	_ZN39_INTERNAL_9069172a_4_k_cu_8990a783_30504cute7productE
	.align		8
        /*0060*/ 	.dword	_ZN39_INTERNAL_9069172a_4_k_cu_8990a783_30504cute1_E
	.align		8
        /*0068*/ 	.dword	$str$22
	.align		8
        /*0070*/ 	.dword	$str$23


//--------------------- .text._ZN7cutlass13device_kernelINS_4gemm6kernel13GemmUniversalIN4cute5tupleIJiiiiEEENS1_10collective13CollectiveMmaINS1_34MainloopSm90TmaGmmaWarpSpecializedILi4ENS5_IJNS4_1CILi1EEENSA_ILi2EEESB_EEENS1_32KernelTmaWarpSpecializedPingpongEEENS5_IJNSA_ILi64EEENSA_ILi128EEESG_EEENS_10bfloat16_tENS5_IJlSB_lEEESJ_SK_NS4_8TiledMMAINS4_8MMA_AtomIJNS4_4SM904GMMA28MMA_64x128x16_F32BF16BF16_SSILNSO_5MajorE0ELSQ_0ELNSO_7ScaleInE1ELSR_1EEEEEENS4_6LayoutINS5_IJSB_SB_SB_EEENS5_IJNSA_ILi0EEESW_SW_EEEEENS5_IJNS4_10UnderscoreESZ_SZ_EEEEENS4_23SM90_TMA_LOAD_MULTICASTENS4_14ComposedLayoutINS4_7SwizzleILi3ELi4ELi3EEENS4_18smem_ptr_flag_bitsILi16EEENSU_INS5_IJNSA_ILi8EEESG_EEENS5_IJSG_SB_EEEEEEEvNS4_8identityENS4_13SM90_TMA_LOADES1C_vS1D_EENS_8epilogue10collective6detail29Sm90TmaWarpSpecializedAdapterINS1H_15DefaultEpilogueISJ_SK_SK_NS1G_6thread17LinearCombinationISJ_Li1EffLNS1L_9ScaleType4KindE0ELNS_15FloatRoundStyleE2ESJ_EENS1_15EpilogueDefaultEEEEEvvEEEEvNT_6ParamsE --------------------------
	.section	.text._ZN7cutlass13device_kernelINS_4gemm6kernel13GemmUniversalIN4cute5tupleIJiiiiEEENS1_10collective13CollectiveMmaINS1_34MainloopSm90TmaGmmaWarpSpecializedILi4ENS5_IJNS4_1CILi1EEENSA_ILi2EEESB_EEENS1_32KernelTmaWarpSpecializedPingpongEEENS5_IJNSA_ILi64EEENSA_ILi128EEESG_EEENS_10bfloat16_tENS5_IJlSB_lEEESJ_SK_NS4_8TiledMMAINS4_8MMA_AtomIJNS4_4SM904GMMA28MMA_64x128x16_F32BF16BF16_SSILNSO_5MajorE0ELSQ_0ELNSO_7ScaleInE1ELSR_1EEEEEENS4_6LayoutINS5_IJSB_SB_SB_EEENS5_IJNSA_ILi0EEESW_SW_EEEEENS5_IJNS4_10UnderscoreESZ_SZ_EEEEENS4_23SM90_TMA_LOAD_MULTICASTENS4_14ComposedLayoutINS4_7SwizzleILi3ELi4ELi3EEENS4_18smem_ptr_flag_bitsILi16EEENSU_INS5_IJNSA_ILi8EEESG_EEENS5_IJSG_SB_EEEEEEEvNS4_8identityENS4_13SM90_TMA_LOADES1C_vS1D_EENS_8epilogue10collective6detail29Sm90TmaWarpSpecializedAdapterINS1H_15DefaultEpilogueISJ_SK_SK_NS1G_6thread17LinearCombinationISJ_Li1EffLNS1L_9ScaleType4KindE0ELNS_15FloatRoundStyleE2ESJ_EENS1_15EpilogueDefaultEEEEEvvEEEEvNT_6ParamsE,"ax",@progbits
	.align	128
.text._ZN7cutlass13device_kernelINS_4gemm6kernel13GemmUniversalIN4cute5tupleIJiiiiEEENS1_10collective13CollectiveMmaINS1_34MainloopSm90TmaGmmaWarpSpecializedILi4ENS5_IJNS4_1CILi1EEENSA_ILi2EEESB_EEENS1_32KernelTmaWarpSpecializedPingpongEEENS5_IJNSA_ILi64EEENSA_ILi128EEESG_EEENS_10bfloat16_tENS5_IJlSB_lEEESJ_SK_NS4_8TiledMMAINS4_8MMA_AtomIJNS4_4SM904GMMA28MMA_64x128x16_F32BF16BF16_SSILNSO_5MajorE0ELSQ_0ELNSO_7ScaleInE1ELSR_1EEEEEENS4_6LayoutINS5_IJSB_SB_SB_EEENS5_IJNSA_ILi0EEESW_SW_EEEEENS5_IJNS4_10UnderscoreESZ_SZ_EEEEENS4_23SM90_TMA_LOAD_MULTICASTENS4_14ComposedLayoutINS4_7SwizzleILi3ELi4ELi3EEENS4_18smem_ptr_flag_bitsILi16EEENSU_INS5_IJNSA_ILi8EEESG_EEENS5_IJSG_SB_EEEEEEEvNS4_8identityENS4_13SM90_TMA_LOADES1C_vS1D_EENS_8epilogue10collective6detail29Sm90TmaWarpSpecializedAdapterINS1H_15DefaultEpilogueISJ_SK_SK_NS1G_6thread17LinearCombinationISJ_Li1EffLNS1L_9ScaleType4KindE0ELNS_15FloatRoundStyleE2ESJ_EENS1_15EpilogueDefaultEEEEEvvEEEEvNT_6ParamsE:
        .type           _ZN7cutlass13device_kernelINS_4gemm6kernel13GemmUniversalIN4cute5tupleIJiiiiEEENS1_10collective13CollectiveMmaINS1_34MainloopSm90TmaGmmaWarpSpecializedILi4ENS5_IJNS4_1CILi1EEENSA_ILi2EEESB_EEENS1_32KernelTmaWarpSpecializedPingpongEEENS5_IJNSA_ILi64EEENSA_ILi128EEESG_EEENS_10bfloat16_tENS5_IJlSB_lEEESJ_SK_NS4_8TiledMMAINS4_8MMA_AtomIJNS4_4SM904GMMA28MMA_64x128x16_F32BF16BF16_SSILNSO_5MajorE0ELSQ_0ELNSO_7ScaleInE1ELSR_1EEEEEENS4_6LayoutINS5_IJSB_SB_SB_EEENS5_IJNSA_ILi0EEESW_SW_EEEEENS5_IJNS4_10UnderscoreESZ_SZ_EEEEENS4_23SM90_TMA_LOAD_MULTICASTENS4_14ComposedLayoutINS4_7SwizzleILi3ELi4ELi3EEENS4_18smem_ptr_flag_bitsILi16EEENSU_INS5_IJNSA_ILi8EEESG_EEENS5_IJSG_SB_EEEEEEEvNS4_8identityENS4_13SM90_TMA_LOADES1C_vS1D_EENS_8epilogue10collective6detail29Sm90TmaWarpSpecializedAdapterINS1H_15DefaultEpilogueISJ_SK_SK_NS1G_6thread17LinearCombinationISJ_Li1EffLNS1L_9ScaleType4KindE0ELNS_15FloatRoundStyleE2ESJ_EENS1_15EpilogueDefaultEEEEEvvEEEEvNT_6ParamsE,@function
        .size           _ZN7cutlass13device_kernelINS_4gemm6kernel13GemmUniversalIN4cute5tupleIJiiiiEEENS1_10collective13CollectiveMmaINS1_34MainloopSm90TmaGmmaWarpSpecializedILi4ENS5_IJNS4_1CILi1EEENSA_ILi2EEESB_EEENS1_32KernelTmaWarpSpecializedPingpongEEENS5_IJNSA_ILi64EEENSA_ILi128EEESG_EEENS_10bfloat16_tENS5_IJlSB_lEEESJ_SK_NS4_8TiledMMAINS4_8MMA_AtomIJNS4_4SM904GMMA28MMA_64x128x16_F32BF16BF16_SSILNSO_5MajorE0ELSQ_0ELNSO_7ScaleInE1ELSR_1EEEEEENS4_6LayoutINS5_IJSB_SB_SB_EEENS5_IJNSA_ILi0EEESW_SW_EEEEENS5_IJNS4_10UnderscoreESZ_SZ_EEEEENS4_23SM90_TMA_LOAD_MULTICASTENS4_14ComposedLayoutINS4_7SwizzleILi3ELi4ELi3EEENS4_18smem_ptr_flag_bitsILi16EEENSU_INS5_IJNSA_ILi8EEESG_EEENS5_IJSG_SB_EEEEEEEvNS4_8identityENS4_13SM90_TMA_LOADES1C_vS1D_EENS_8epilogue10collective6detail29Sm90TmaWarpSpecializedAdapterINS1H_15DefaultEpilogueISJ_SK_SK_NS1G_6thread17LinearCombinationISJ_Li1EffLNS1L_9ScaleType4KindE0ELNS_15FloatRoundStyleE2ESJ_EENS1_15EpilogueDefaultEEEEEvvEEEEvNT_6ParamsE,(.L_x_200 - _ZN7cutlass13device_kernelINS_4gemm6kernel13GemmUniversalIN4cute5tupleIJiiiiEEENS1_10collective13CollectiveMmaINS1_34MainloopSm90TmaGmmaWarpSpecializedILi4ENS5_IJNS4_1CILi1EEENSA_ILi2EEESB_EEENS1_32KernelTmaWarpSpecializedPingpongEEENS5_IJNSA_ILi64EEENSA_ILi128EEESG_EEENS_10bfloat16_tENS5_IJlSB_lEEESJ_SK_NS4_8TiledMMAINS4_8MMA_AtomIJNS4_4SM904GMMA28MMA_64x128x16_F32BF16BF16_SSILNSO_5MajorE0ELSQ_0ELNSO_7ScaleInE1ELSR_1EEEEEENS4_6LayoutINS5_IJSB_SB_SB_EEENS5_IJNSA_ILi0EEESW_SW_EEEEENS5_IJNS4_10UnderscoreESZ_SZ_EEEEENS4_23SM90_TMA_LOAD_MULTICASTENS4_14ComposedLayoutINS4_7SwizzleILi3ELi4ELi3EEENS4_18smem_ptr_flag_bitsILi16EEENSU_INS5_IJNSA_ILi8EEESG_EEENS5_IJSG_SB_EEEEEEEvNS4_8identityENS4_13SM90_TMA_LOADES1C_vS1D_EENS_8epilogue10collective6detail29Sm90TmaWarpSpecializedAdapterINS1H_15DefaultEpilogueISJ_SK_SK_NS1G_6thread17LinearCombinationISJ_Li1EffLNS1L_9ScaleType4KindE0ELNS_15FloatRoundStyleE2ESJ_EENS1_15EpilogueDefaultEEEEEvvEEEEvNT_6ParamsE)
        .other          _ZN7cutlass13device_kernelINS_4gemm6kernel13GemmUniversalIN4cute5tupleIJiiiiEEENS1_10collective13CollectiveMmaINS1_34MainloopSm90TmaGmmaWarpSpecializedILi4ENS5_IJNS4_1CILi1EEENSA_ILi2EEESB_EEENS1_32KernelTmaWarpSpecializedPingpongEEENS5_IJNSA_ILi64EEENSA_ILi128EEESG_EEENS_10bfloat16_tENS5_IJlSB_lEEESJ_SK_NS4_8TiledMMAINS4_8MMA_AtomIJNS4_4SM904GMMA28MMA_64x128x16_F32BF16BF16_SSILNSO_5MajorE0ELSQ_0ELNSO_7ScaleInE1ELSR_1EEEEEENS4_6LayoutINS5_IJSB_SB_SB_EEENS5_IJNSA_ILi0EEESW_SW_EEEEENS5_IJNS4_10UnderscoreESZ_SZ_EEEEENS4_23SM90_TMA_LOAD_MULTICASTENS4_14ComposedLayoutINS4_7SwizzleILi3ELi4ELi3EEENS4_18smem_ptr_flag_bitsILi16EEENSU_INS5_IJNSA_ILi8EEESG_EEENS5_IJSG_SB_EEEEEEEvNS4_8identityENS4_13SM90_TMA_LOADES1C_vS1D_EENS_8epilogue10collective6detail29Sm90TmaWarpSpecializedAdapterINS1H_15DefaultEpilogueISJ_SK_SK_NS1G_6thread17LinearCombinationISJ_Li1EffLNS1L_9ScaleType4KindE0ELNS_15FloatRoundStyleE2ESJ_EENS1_15EpilogueDefaultEEEEEvvEEEEvNT_6ParamsE,@"STO_CUDA_ENTRY STV_DEFAULT"
_ZN7cutlass13device_kernelINS_4gemm6kernel13GemmUniversalIN4cute5tupleIJiiiiEEENS1_10collective13CollectiveMmaINS1_34MainloopSm90TmaGmmaWarpSpecializedILi4ENS5_IJNS4_1CILi1EEENSA_ILi2EEESB_EEENS1_32KernelTmaWarpSpecializedPingpongEEENS5_IJNSA_ILi64EEENSA_ILi128EEESG_EEENS_10bfloat16_tENS5_IJlSB_lEEESJ_SK_NS4_8TiledMMAINS4_8MMA_AtomIJNS4_4SM904GMMA28MMA_64x128x16_F32BF16BF16_SSILNSO_5MajorE0ELSQ_0ELNSO_7ScaleInE1ELSR_1EEEEEENS4_6LayoutINS5_IJSB_SB_SB_EEENS5_IJNSA_ILi0EEESW_SW_EEEEENS5_IJNS4_10UnderscoreESZ_SZ_EEEEENS4_23SM90_TMA_LOAD_MULTICASTENS4_14ComposedLayoutINS4_7SwizzleILi3ELi4ELi3EEENS4_18smem_ptr_flag_bitsILi16EEENSU_INS5_IJNSA_ILi8EEESG_EEENS5_IJSG_SB_EEEEEEEvNS4_8identityENS4_13SM90_TMA_LOADES1C_vS1D_EENS_8epilogue10collective6detail29Sm90TmaWarpSpecializedAdapterINS1H_15DefaultEpilogueISJ_SK_SK_NS1G_6thread17LinearCombinationISJ_Li1EffLNS1L_9ScaleType4KindE0ELNS_15FloatRoundStyleE2ESJ_EENS1_15EpilogueDefaultEEEEEvvEEEEvNT_6ParamsE:
[----:B------:R-:W0:Y:S01]  /*0000*/  LDC R1, c[0x0][0x28] ;  /* 0x00000a00ff017b82 */ /* 0x000e220000000800 */
[----:B------:R-:W1:Y:S01]  /*0010*/  S2R R3, SR_TID.X ;  /* 0x0000000000037919 */ /* 0x000e620000002100 */
[----:B------:R-:W-:Y:S01]  /*0020*/  ELECT P0, URZ, PT ;  /* 0x00000000003f782f */ /* 0x000fe20003800000 */
[----:B------:R-:W-:Y:S01]  /*0030*/  BSSY B0, `(.L_x_0) ;  /* 0x0000014000007945 */ /* 0x000fe20003800000 */
[--C-:B-1----:R-:W-:Y:S02]  /*0040*/  SHF.R.U32.HI R0, RZ, 0x5, R3.reuse ;  /* 0x00000005ff007819 */ /* 0x102fe40000011603 */
[----:B------:R-:W-:-:S03]  /*0050*/  SHF.R.U32.HI R5, RZ, 0x7, R3 ;  /* 0x00000007ff057819 */ /* 0x000fc60000011603 */
[----:B------:R-:W1:Y:S02]  /*0060*/  SHFL.IDX PT, R2, R0, RZ, 0x1f ;  /* 0x00001fff00027589 */ /* 0x000e6400000e0000 */
[----:B-1----:R-:W-:Y:S02]  /*0070*/  R2UR UR6, R2 ;  /* 0x00000000020672ca */ /* 0x002fe400000e0000 */
[----:B------:R1:W2:Y:S11]  /*0080*/  SHFL.IDX PT, R2, R5, RZ, 0x1f ;  /* 0x00001fff05027589 */ /* 0x0002b600000e0000 */
[----:B------:R-:W-:-:S02]  /*0090*/  USHF.R.S32.HI UR4, URZ, 0x1f, UR6 ;  /* 0x0000001f3f047899 */ /* 0x000fc40008011406 */
[----:B------:R-:W-:Y:S02]  /*00a0*/  ISETP.NE.OR P0, PT, RZ, UR6, !P0 ;  /* 0x00000006ff007c0c */ /* 0x000fe4000c705670 */
[----:B------:R-:W-:-:S04]  /*00b0*/  ULEA.HI UR4, UR4, UR6, URZ, 0x2 ;  /* 0x0000000604047291 */ /* 0x000fc8000f8f103f */
[----:B------:R-:W-:-:S04]  /*00c0*/  ULOP3.LUT UR4, UR4, 0xfffffffc, URZ, 0xc0, !UPT ;  /* 0xfffffffc04047892 */ /* 0x000fc8000f8ec03f */
[----:B------:R-:W-:-:S03]  /*00d0*/  UIADD3 UR6, UR6, -UR4, URZ ;  /* 0x8000000406067290 */ /* 0x000fc6000fffe03f */
[----:B012---:R-:W-:Y:S09]  /*00e0*/  @P0 BRA `(.L_x_1) ;  /* 0x0000000000200947 */ /* 0x007ff20003800000 */
[----:B------:R-:W-:Y:S02]  /*00f0*/  ULDC.64 UR4, c[0x0][0x198] ;  /* 0x0000660000047ab9 */ /* 0x000fe40000000a00 */
[----:B------:R-:W-:Y:S02]  /*0100*/  UIADD3 UR8, UP0, UR4, 0xf0, URZ ;  /* 0x000000f004087890 */ /* 0x000fe4000ff1e03f */
[----:B------:R-:W-:Y:S02]  /*0110*/  UIADD3 UR4, UP1, UR4, 0x1f0, URZ ;  /* 0x000001f004047890 */ /* 0x000fe4000ff3e03f */
[----:B------:R-:W-:Y:S02]  /*0120*/  UIADD3.X UR9, URZ, UR5, URZ, UP0, !UPT ;  /* 0x000000053f097290 */ /* 0x000fe400087fe43f */
[----:B------:R-:W-:-:S07]  /*0130*/  UIADD3.X UR5, URZ, UR5, URZ, UP1, !UPT ;  /* 0x000000053f057290 */ /* 0x000fce0008ffe43f */
[----:B------:R0:W-:Y:S02]  /*0140*/  UTMACCTL.PF [UR8] ;  /* 0x00000000080079b9 */ /* 0x0001e40008040000 */
[----:B------:R0:W-:Y:S02]  /*0150*/  UTMACCTL.PF [UR4] ;  /* 0x00000000040079b9 */ /* 0x0001e40008040000 */
[----:B0-----:R-:W-:Y:S01]  /*0160*/  NOP ;  /* 0x0000000000007918 */ /* 0x001fe20000000000 */
.L_x_1:
[----:B------:R-:W-:Y:S05]  /*0170*/  BSYNC B0 ;  /* 0x0000000000007941 */ /* 0x000fea0003800000 */
.L_x_0:
[----:B------:R-:W0:Y:S01]  /*0180*/  SHFL.IDX PT, R6, R0, RZ, 0x1f ;  /* 0x00001fff00067589 */ /* 0x000e2200000e0000 */
[----:B------:R-:W-:Y:S01]  /*0190*/  R2UR UR19, R2 ;  /* 0x00000000021372ca */ /* 0x000fe200000e0000 */
[----:B------:R-:W-:Y:S01]  /*01a0*/  UISETP.NE.AND UP0, UPT, UR6, 0x3, UPT ;  /* 0x000000030600788c */ /* 0x000fe2000bf05270 */
[----:B------:R-:W-:-:S03]  /*01b0*/  SHF.R.S32.HI R2, RZ, 0x1f, R3 ;  /* 0x0000001fff027819 */ /* 0x000fc60000011403 */
[----:B------:R-:W-:Y:S01]  /*01c0*/  UISETP.EQ.OR UP0, UPT, UR6, URZ, !UP0 ;  /* 0x0000003f0600728c */ /* 0x000fe2000c702670 */
[----:B------:R-:W-:-:S07]  /*01d0*/  LEA.HI R2, R2, R3, RZ, 0x7 ;  /* 0x0000000302027211 */ /* 0x000fce00078f38ff */
[----:B------:R-:W-:Y:S02]  /*01e0*/  UIADD3 UR14, UR19, -0x1, URZ ;  /* 0xffffffff130e7890 */ /* 0x000fe4000fffe03f */
[----:B------:R-:W-:Y:S02]  /*01f0*/  UISETP.EQ.AND UP0, UPT, UR19, URZ, UP0 ;  /* 0x0000003f1300728c */ /* 0x000fe40008702270 */
[----:B------:R-:W-:Y:S02]  /*0200*/  UISETP.GE.U32.AND UP1, UPT, UR14, 0x2, UPT ;  /* 0x000000020e00788c */ /* 0x000fe4000bf26070 */
[----:B------:R-:W-:Y:S01]  /*0210*/  USEL UR36, URZ, 0x1, !UP0 ;  /* 0x000000013f247887 */ /* 0x000fe2000c000000 */
[----:B0-----:R-:W-:-:S03]  /*0220*/  ISETP.NE.AND P0, PT, R6, RZ, PT ;  /* 0x000000ff0600720c */ /* 0x001fc60003f05270 */
[----:B------:R-:W-:-:S10]  /*0230*/  USEL UR36, UR36, 0x2, UP1 ;  /* 0x0000000224247887 */ /* 0x000fd40008800000 */
[----:B------:R-:W-:Y:S05]  /*0240*/  @P0 BRA `(.L_x_2) ;  /* 0x0000000000580947 */ /* 0x000fea0003800000 */
[----:B------:R-:W0:Y:S01]  /*0250*/  S2UR UR7, SR_CgaCtaId ;  /* 0x00000000000779c3 */ /* 0x000e220000008800 */
[----:B------:R-:W-:Y:S01]  /*0260*/  UMOV UR4, 0x400 ;  /* 0x0000040000047882 */ /* 0x000fe20000000000 */
[----:B------:R-:W-:Y:S01]  /*0270*/  UMOV UR5, 0x1 ;  /* 0x0000000100057882 */ /* 0x000fe20000000000 */
[----:B------:R-:W-:Y:S01]  /*0280*/  UMOV UR8, 0x2 ;  /* 0x0000000200087882 */ /* 0x000fe20000000000 */
[----:B------:R-:W-:Y:S01]  /*0290*/  ELECT P0, URZ, PT ;  /* 0x00000000003f782f */ /* 0x000fe20003800000 */
[----:B------:R-:W-:-:S04]  /*02a0*/  UIADD3 UR8, -UR8, 0x100000, URZ ;  /* 0x0010000008087890 */ /* 0x000fc8000fffe13f */
[----:B------:R-:W-:Y:S02]  /*02b0*/  USHF.L.U32 UR9, UR8, 0xb, URZ ;  /* 0x0000000b08097899 */ /* 0x000fe4000800063f */
[----:B------:R-:W-:Y:S02]  /*02c0*/  USHF.L.U32 UR8, UR8, 0x1, URZ ;  /* 0x0000000108087899 */ /* 0x000fe4000800063f */
[----:B0-----:R-:W-:Y:S02]  /*02d0*/  ULEA UR7, UR7, UR4, 0x18 ;  /* 0x0000000407077291 */ /* 0x001fe4000f8ec03f */
[----:B------:R-:W-:-:S04]  /*02e0*/  UIADD3 UR4, -UR5, 0x100000, URZ ;  /* 0x0010000005047890 */ /* 0x000fc8000fffe13f */
[----:B------:R-:W-:Y:S02]  /*02f0*/  USHF.L.U32 UR5, UR4, 0xb, URZ ;  /* 0x0000000b04057899 */ /* 0x000fe4000800063f */
[----:B------:R-:W-:Y:S01]  /*0300*/  USHF.L.U32 UR4, UR4, 0x1, URZ ;  /* 0x0000000104047899 */ /* 0x000fe2000800063f */
[----:B------:R-:W0:Y:S11]  /*0310*/  FENCE.VIEW.ASYNC.S ;  /* 0x00000000000073c6 */ /* 0x000e360000000000 */
[----:B0-----:R0:W1:Y:S01]  /*0320*/  SYNCS.EXCH.64 URZ, [UR7], UR4 ;  /* 0x00000004073f75b2 */ /* 0x0010620008000100 */
[----:B------:R0:W2:Y:S01]  /*0330*/  SYNCS.EXCH.64 URZ, [UR7+0x20], UR8 ;  /* 0x00002008073f75b2 */ /* 0x0000a20008000100 */
[----:B------:R0:W3:Y:S01]  /*0340*/  SYNCS.EXCH.64 URZ, [UR7+0x8], UR4 ;  /* 0x00000804073f75b2 */ /* 0x0000e20008000100 */
[----:B------:R0:W4:Y:S01]  /*0350*/  SYNCS.EXCH.64 URZ, [UR7+0x28], UR8 ;  /* 0x00002808073f75b2 */ /* 0x0001220008000100 */
[----:B------:R0:W0:Y:S01]  /*0360*/  SYNCS.EXCH.64 URZ, [UR7+0x10], UR4 ;  /* 0x00001004073f75b2 */ /* 0x0000220008000100 */
[----:B------:R0:W0:Y:S01]  /*0370*/  SYNCS.EXCH.64 URZ, [UR7+0x30], UR8 ;  /* 0x00003008073f75b2 */ /* 0x0000220008000100 */
[----:B------:R0:W0:Y:S01]  /*0380*/  SYNCS.EXCH.64 URZ, [UR7+0x18], UR4 ;  /* 0x00001804073f75b2 */ /* 0x0000220008000100 */
[----:B------:R0:W0:Y:S01]  /*0390*/  SYNCS.EXCH.64 URZ, [UR7+0x38], UR8 ;  /* 0x00003808073f75b2 */ /* 0x0000220008000100 */
[----:B------:R-:W-:Y:S01]  /*03a0*/  NOP ;  /* 0x0000000000007918 */ /* 0x000fe20000000000 */
.L_x_2:
[----:B------:R-:W5:Y:S01]  /*03b0*/  SHFL.IDX PT, R10, R0, RZ, 0x1f ;  /* 0x00001fff000a7589 */ /* 0x000f6200000e0000 */
[----:B------:R-:W1:Y:S01]  /*03c0*/  S2UR UR15, SR_CTAID.X ;  /* 0x00000000000f79c3 */ /* 0x000e620000002500 */
[----:B------:R-:W-:Y:S02]  /*03d0*/  ELECT P0, URZ, PT ;  /* 0x00000000003f782f */ /* 0x000fe40003800000 */
[----:B------:R-:W-:Y:S01]  /*03e0*/  SHF.R.S32.HI R11, RZ, 0x1f, R6 ;  /* 0x0000001fff0b7819 */ /* 0x000fe20000011406 */
[----:B------:R1:W2:Y:S01]  /*03f0*/  SHFL.IDX PT, R8, R0, RZ, 0x1f ;  /* 0x00001fff00087589 */ /* 0x0002a200000e0000 */
[----:B------:R-:W-:Y:S02]  /*0400*/  ELECT P1, URZ, PT ;  /* 0x00000000003f782f */ /* 0x000fe40003820000 */
[----:B------:R-:W-:Y:S01]  /*0410*/  LOP3.LUT R2, R2, 0xffffff80, RZ, 0xc0, !PT ;  /* 0xffffff8002027812 */ /* 0x000fe200078ec0ff */
[----:B0-----:R-:W-:Y:S01]  /*0420*/  ULDC UR4, c[0x0][0x150] ;  /* 0x0000540000047ab9 */ /* 0x001fe20000000800 */
[----:B------:R-:W-:Y:S01]  /*0430*/  LEA.HI R11, R11, R6, RZ, 0x2 ;  /* 0x000000060b0b7211 */ /* 0x000fe200078f10ff */
[----:B------:R-:W0:Y:S01]  /*0440*/  S2UR UR8, SR_CTAID.Y ;  /* 0x00000000000879c3 */ /* 0x000e220000002600 */
[----:B------:R-:W-:Y:S01]  /*0450*/  NOP ;  /* 0x0000000000007918 */ /* 0x000fe20000000000 */
[----:B------:R-:W-:Y:S01]  /*0460*/  IMAD.IADD R4, R3, 0x1, -R2 ;  /* 0x0000000103047824 */ /* 0x000fe200078e0a02 */
[----:B------:R-:W-:Y:S01]  /*0470*/  LOP3.LUT R11, R11, 0x3ffffffc, RZ, 0xc0, !PT ;  /* 0x3ffffffc0b0b7812 */ /* 0x000fe200078ec0ff */
[----:B------:R-:W-:Y:S01]  /*0480*/  NOP ;  /* 0x0000000000007918 */ /* 0x000fe20000000000 */
[----:B------:R-:W-:Y:S01]  /*0490*/  ULDC UR17, c[0x0][0x148] ;  /* 0x0000520000117ab9 */ /* 0x000fe20000000800 */
[----:B------:R-:W-:Y:S01]  /*04a0*/  UMOV UR20, 0x80 ;  /* 0x0000008000147882 */ /* 0x000fe20000000000 */
[----:B------:R-:W-:Y:S01]  /*04b0*/  SHF.R.S32.HI R9, RZ, 0x1f, R4 ;  /* 0x0000001fff097819 */ /* 0x000fe20000011404 */
[----:B------:R-:W-:Y:S01]  /*04c0*/  IMAD.IADD R11, R6, 0x1, -R11 ;  /* 0x00000001060b7824 */ /* 0x000fe200078e0a0b */
[----:B------:R-:W-:Y:S01]  /*04d0*/  ULDC UR12, c[0x0][0x144] ;  /* 0x00005100000c7ab9 */ /* 0x000fe20000000800 */
[----:B------:R-:W3:Y:S01]  /*04e0*/  SHFL.IDX PT, R5, R5, RZ, 0x1f ;  /* 0x00001fff05057589 */ /* 0x000ee200000e0000 */
[----:B------:R-:W-:-:S02]  /*04f0*/  LEA.HI R2, R9, R4, RZ, 0x3 ;  /* 0x0000000409027211 */ /* 0x000fc400078f18ff */
[----:B------:R-:W-:Y:S02]  /*0500*/  ISETP.NE.AND P3, PT, RZ, UR19, PT ;  /* 0x00000013ff007c0c */ /* 0x000fe4000bf65270 */
[----:B-----5:R-:W-:Y:S02]  /*0510*/  ISETP.NE.OR P0, PT, R10, RZ, !P0 ;  /* 0x000000ff0a00720c */ /* 0x020fe40004705670 */
[----:B-1----:R-:W-:Y:S02]  /*0520*/  I2FP.F32.U32 R0, UR15 ;  /* 0x0000000f00007c45 */ /* 0x002fe40008201000 */
[----:B--2---:R-:W-:Y:S02]  /*0530*/  ISETP.NE.OR P1, PT, R8, RZ, !P1 ;  /* 0x000000ff0800720c */ /* 0x004fe40004f25670 */
[----:B------:R-:W-:Y:S01]  /*0540*/  SHF.R.S32.HI R7, RZ, 0x3, R2 ;  /* 0x00000003ff077819 */ /* 0x000fe20000011402 */
[----:B------:R-:W-:Y:S01]  /*0550*/  FMUL R0, R0, UR4 ;  /* 0x0000000400007c20 */ /* 0x000fe20008400000 */
[----:B------:R-:W-:Y:S01]  /*0560*/  ULDC UR4, c[0x0][0x154] ;  /* 0x0000550000047ab9 */ /* 0x000fe20000000800 */
[----:B0-----:R-:W-:-:S02]  /*0570*/  I2FP.F32.U32 R6, UR8 ;  /* 0x0000000800067c45 */ /* 0x001fc40008201000 */
[----:B------:R-:W-:Y:S02]  /*0580*/  SHF.R.S32.HI R2, RZ, 0x1f, R2 ;  /* 0x0000001fff027819 */ /* 0x000fe40000011402 */
[----:B------:R-:W-:Y:S01]  /*0590*/  VOTEU.ALL UP2, P0 ;  /* 0x00000000003f7886 */ /* 0x000fe20000040000 */
[----:B------:R-:W-:Y:S01]  /*05a0*/  FMUL R6, R6, UR4 ;  /* 0x0000000406067c20 */ /* 0x000fe20008400000 */
[----:B------:R-:W0:Y:S01]  /*05b0*/  F2I.U32.TRUNC.NTZ R0, R0 ;  /* 0x0000000000007305 */ /* 0x000e22000020f000 */
[----:B------:R-:W-:Y:S01]  /*05c0*/  LEA.HI R2, R2, R7, RZ, 0x2 ;  /* 0x0000000702027211 */ /* 0x000fe200078f10ff */
[----:B------:R-:W-:Y:S01]  /*05d0*/  VOTEU.ALL UP3, P1 ;  /* 0x00000000003f7886 */ /* 0x000fe20000860000 */
[----:B------:R-:W1:Y:S01]  /*05e0*/  @!UP2 S2UR UR11, SR_CgaCtaId ;  /* 0x00000000000ba9c3 */ /* 0x000e620000008800 */
[----:B------:R-:W-:Y:S01]  /*05f0*/  UMOV UR4, 0x20 ;  /* 0x0000002000047882 */ /* 0x000fe20000000000 */
[----:B------:R-:W-:Y:S01]  /*0600*/  LOP3.LUT R2, R2, 0xfffffffc, RZ, 0xc0, !PT ;  /* 0xfffffffc02027812 */ /* 0x000fe200078ec0ff */
[----:B------:R-:W-:Y:S01]  /*0610*/  @!UP2 UMOV UR10, 0x400 ;  /* 0x00000400000aa882 */ /* 0x000fe20000000000 */
[----:B------:R-:W-:-:S04]  /*0620*/  @!UP2 UIADD3 UR4, -UR4, 0x100000, URZ ;  /* 0x001000000404a890 */ /* 0x000fc8000fffe13f */
[----:B------:R-:W-:Y:S02]  /*0630*/  @!UP2 USHF.L.U32 UR5, UR4, 0xb, URZ ;  /* 0x0000000b0405a899 */ /* 0x000fe4000800063f */
[----:B------:R-:W-:Y:S01]  /*0640*/  @!UP2 USHF.L.U32 UR4, UR4, 0x1, URZ ;  /* 0x000000010404a899 */ /* 0x000fe2000800063f */
[----:B------:R-:W2:Y:S01]  /*0650*/  F2I.U32.TRUNC.NTZ R6, R6 ;  /* 0x0000000600067305 */ /* 0x000ea2000020f000 */
[----:B------:R-:W-:Y:S01]  /*0660*/  VOTEU.ALL UP0, P0 ;  /* 0x00000000003f7886 */ /* 0x000fe20000000000 */
[----:B------:R-:W-:Y:S01]  /*0670*/  IMAD.IADD R2, R7, 0x1, -R2 ;  /* 0x0000000107027824 */ /* 0x000fe200078e0a02 */
[----:B------:R-:W5:Y:S01]  /*0680*/  @!UP3 S2UR UR18, SR_CgaCtaId ;  /* 0x000000000012b9c3 */ /* 0x000f620000008800 */
[----:B------:R-:W-:Y:S01]  /*0690*/  VOTEU.ALL UP1, P0 ;  /* 0x00000000003f7886 */ /* 0x000fe20000020000 */
[----:B------:R-:W-:Y:S01]  /*06a0*/  @!UP3 UMOV UR16, 0x400 ;  /* 0x000004000010b882 */ /* 0x000fe20000000000 */
[----:B------:R-:W-:Y:S01]  /*06b0*/  IMAD R2, R11, 0x4, R2 ;  /* 0x000000040b027824 */ /* 0x000fe200078e0202 */
[----:B0-----:R-:W-:Y:S01]  /*06c0*/  R2UR UR7, R0 ;  /* 0x00000000000772ca */ /* 0x001fe200000e0000 */
[----:B------:R-:W-:Y:S01]  /*06d0*/  VOTEU.ALL UP4, P1 ;  /* 0x00000000003f7886 */ /* 0x000fe20000880000 */
[----:B------:R-:W-:Y:S01]  /*06e0*/  VOTEU.ALL UP5, P1 ;  /* 0x00000000003f7886 */ /* 0x000fe200008a0000 */
[----:B------:R-:W-:Y:S01]  /*06f0*/  IMAD.SHL.U32 R7, R2, 0x4, RZ ;  /* 0x0000000402077824 */ /* 0x000fe200078e00ff */
[----:B------:R-:W0:Y:S01]  /*0700*/  LDC R0, c[0x0][0x140] ;  /* 0x00005000ff007b82 */ /* 0x000e220000000800 */
[----:B------:R-:W-:-:S02]  /*0710*/  LOP3.LUT P0, RZ, R4, 0x7, RZ, 0xc0, !PT ;  /* 0x0000000704ff7812 */ /* 0x000fc4000780c0ff */
[----:B--2---:R-:W-:Y:S02]  /*0720*/  R2UR UR9, R6 ;  /* 0x00000000060972ca */ /* 0x004fe400000e0000 */
[----:B------:R-:W-:Y:S01]  /*0730*/  LOP3.LUT R22, R2, 0xc, R7, 0x78, !PT ;  /* 0x0000000c02167812 */ /* 0x000fe200078e7807 */
[----:B-1----:R-:W-:Y:S02]  /*0740*/  @!UP2 ULEA UR13, UR11, UR10, 0x18 ;  /* 0x0000000a0b0da291 */ /* 0x002fe4000f8ec03f */
[----:B------:R-:W-:-:S04]  /*0750*/  @!UP3 UIADD3 UR10, -UR20, 0x100000, URZ ;  /* 0x00100000140ab890 */ /* 0x000fc8000fffe13f */
[----:B------:R-:W-:Y:S02]  /*0760*/  @!UP3 USHF.L.U32 UR11, UR10, 0xb, URZ ;  /* 0x0000000b0a0bb899 */ /* 0x000fe4000800063f */
[----:B------:R-:W-:Y:S01]  /*0770*/  @!UP3 USHF.L.U32 UR10, UR10, 0x1, URZ ;  /* 0x000000010a0ab899 */ /* 0x000fe2000800063f */
[----:B------:R-:W-:Y:S01]  /*0780*/  ISETP.LT.U32.AND P0, PT, R22, 0x2, !P0 ;  /* 0x000000021600780c */ /* 0x000fe20004701070 */
[----:B------:R-:W-:Y:S01]  /*0790*/  UIADD3 UR7, -UR7, URZ, URZ ;  /* 0x0000003f07077290 */ /* 0x000fe2000fffe13f */
[----:B------:R-:W-:Y:S01]  /*07a0*/  VOTEU.ALL UP2, P1 ;  /* 0x00000000003f7886 */ /* 0x000fe20000840000 */
[----:B-----5:R-:W-:Y:S02]  /*07b0*/  @!UP3 ULEA UR16, UR18, UR16, 0x18 ;  /* 0x000000101210b291 */ /* 0x020fe4000f8ec03f */
[----:B------:R-:W-:Y:S01]  /*07c0*/  UIADD3 UR9, -UR9, URZ, URZ ;  /* 0x0000003f09097290 */ /* 0x000fe2000fffe13f */
[----:B------:R-:W1:Y:S02]  /*07d0*/  FENCE.VIEW.ASYNC.S ;  /* 0x00000000000073c6 */ /* 0x000e640000000000 */
[----:B-1----:R-:W1:Y:S01]  /*07e0*/  @!UP0 SYNCS.EXCH.64 URZ, [UR13+0x70], UR4 ;  /* 0x000070040d3f85b2 */ /* 0x002e620008000100 */
[----:B------:R-:W-:Y:S01]  /*07f0*/  UIMAD UR7, UR12, UR7, UR15 ;  /* 0x000000070c0772a4 */ /* 0x000fe2000f8e020f */
[----:B------:R-:W-:Y:S01]  /*0800*/  VOTEU.ALL UP3, P1 ;  /* 0x00000000003f7886 */ /* 0x000fe20000860000 */
[----:B0-----:R-:W-:Y:S01]  /*0810*/  ISETP.EQ.U32.AND P2, PT, R0, 0x1, PT ;  /* 0x000000010000780c */ /* 0x001fe20003f42070 */
[----:B------:R0:W2:Y:S01]  /*0820*/  @!UP1 SYNCS.EXCH.64 URZ, [UR13+0x78], UR4 ;  /* 0x000078040d3f95b2 */ /* 0x0000a20008000100 */
[----:B------:R-:W-:Y:S01]  /*0830*/  NOP ;  /* 0x0000000000007918 */ /* 0x000fe20000000000 */
[----:B0-----:R-:W-:Y:S01]  /*0840*/  UIMAD UR4, UR17, UR9, UR8 ;  /* 0x00000009110472a4 */ /* 0x001fe2000f8e0208 */
[----:B------:R0:W0:Y:S05]  /*0850*/  @!UP2 SYNCS.EXCH.64 URZ, [UR16+0x50], UR10 ;  /* 0x0000500a103fa5b2 */ /* 0x00002a0008000100 */
[----:B------:R-:W-:-:S04]  /*0860*/  ISETP.NE.AND P1, PT, R22, UR4, PT ;  /* 0x0000000416007c0c */ /* 0x000fc8000bf25270 */
[----:B------:R-:W-:-:S04]  /*0870*/  ISETP.EQ.OR P1, PT, RZ, UR7, !P1 ;  /* 0x00000007ff007c0c */ /* 0x000fc8000cf22670 */
[----:B------:R-:W-:-:S04]  /*0880*/  PLOP3.LUT P0, PT, P0, P1, PT, 0x80, 0x0 ;  /* 0x000000000000781c */ /* 0x000fc80000703070 */
[----:B------:R-:W-:Y:S01]  /*0890*/  P2R R99, PR, RZ, 0x1 ;  /* 0x00000001ff637803 */ /* 0x000fe20000000000 */
[----:B------:R0:W0:Y:S01]  /*08a0*/  @!UP3 SYNCS.EXCH.64 URZ, [UR16+0x58], UR10 ;  /* 0x0000580a103fb5b2 */ /* 0x0000220008000100 */
[----:B------:R0:W0:Y:S01]  /*08b0*/  @!UP4 SYNCS.EXCH.64 URZ, [UR16+0x60], UR10 ;  /* 0x0000600a103fc5b2 */ /* 0x0000220008000100 */
[----:B------:R0:W0:Y:S01]  /*08c0*/  @!UP5 SYNCS.EXCH.64 URZ, [UR16+0x68], UR10 ;  /* 0x0000680a103fd5b2 */ /* 0x0000220008000100 */
[----:B------:R-:W-:Y:S01]  /*08d0*/  NOP ;  /* 0x0000000000007918 */ /* 0x000fe20000000000 */
[----:B-123--:R-:W-:Y:S05]  /*08e0*/  @!P2 BRA `(.L_x_3) ;  /* 0x000000000008a947 */ /* 0x00efea0003800000 */
[----:B0---4-:R-:W-:Y:S01]  /*08f0*/  UCGABAR_ARV ;  /* 0x00000000000079c7 */ /* 0x011fe20008000000 */
[----:B------:R-:W-:Y:S05]  /*0900*/  BRA `(.L_x_4) ;  /* 0x0000000000047947 */ /* 0x000fea0003800000 */
.L_x_3:
[----:B0---4-:R-:W-:Y:S01]  /*0910*/  NOP ;  /* 0x0000000000007918 */ /* 0x011fe20000000000 */
.L_x_4:
[----:B------:R-:W-:Y:S01]  /*0920*/  ULDC.64 UR4, c[0x0][0x598] ;  /* 0x0001660000047ab9 */ /* 0x000fe20000000a00 */
[----:B------:R-:W-:Y:S01]  /*0930*/  ULDC.64 UR54, c[0x0][0x208] ;  /* 0x0000820000367ab9 */ /* 0x000fe20000000a00 */
[----:B------:R-:W-:-:S04]  /*0940*/  ISETP.NE.U32.AND P0, PT, RZ, UR4, PT ;  /* 0x00000004ff007c0c */ /* 0x000fc8000bf05070 */
[----:B------:R-:W-:-:S13]  /*0950*/  ISETP.NE.AND.EX P0, PT, RZ, UR5, PT, P0 ;  /* 0x00000005ff007c0c */ /* 0x000fda000bf05300 */
[----:B------:R-:W-:Y:S05]  /*0960*/  @!P0 BRA `(.L_x_5) ;  /* 0x00000000001c8947 */ /* 0x000fea0003800000 */
[----:B------:R-:W0:Y:S02]  /*0970*/  LDC.64 R6, c[0x0][0x598] ;  /* 0x00016600ff067b82 */ /* 0x000e240000000a00 */
[----:B0-----:R-:W2:Y:S02]  /*0980*/  LDG.E.64 R6, desc[UR54][R6.64] ;  /* 0x0000003606067981 */ /* 0x001ea4000c1e1b00 */
[----:B--2---:R-:W-:-:S04]  /*0990*/  ISETP.NE.U32.AND P0, PT, R6, RZ, PT ;  /* 0x000000ff0600720c */ /* 0x004fc80003f05070 */
[----:B------:R-:W-:-:S13]  /*09a0*/  ISETP.NE.AND.EX P0, PT, R7, RZ, PT, P0 ;  /* 0x000000ff0700720c */ /* 0x000fda0003f05300 */
[----:B------:R-:W-:Y:S05]  /*09b0*/  @!P0 BRA `(.L_x_5) ;  /* 0x0000000000088947 */ /* 0x000fea0003800000 */
[----:B------:R0:W5:Y:S01]  /*09c0*/  LD.E R23, desc[UR54][R6.64] ;  /* 0x0000003606177980 */ /* 0x000162000c101900 */
[----:B------:R-:W-:Y:S05]  /*09d0*/  BRA `(.L_x_6) ;  /* 0x0000000000247947 */ /* 0x000fea0003800000 */
.L_x_5:
[----:B------:R-:W-:Y:S02]  /*09e0*/  ULDC.64 UR4, c[0x0][0x588] ;  /* 0x0001620000047ab9 */ /* 0x000fe40000000a00 */
[----:B------:R-:W-:-:S04]  /*09f0*/  ISETP.NE.U32.AND P0, PT, RZ, UR4, PT ;  /* 0x00000004ff007c0c */ /* 0x000fc8000bf05070 */
[----:B------:R-:W-:-:S13]  /*0a00*/  ISETP.NE.AND.EX P0, PT, RZ, UR5, PT, P0 ;  /* 0x00000005ff007c0c */ /* 0x000fda000bf05300 */
[----:B------:R-:W-:Y:S05]  /*0a10*/  @!P0 BRA `(.L_x_7) ;  /* 0x00000000000c8947 */ /* 0x000fea0003800000 */
[----:B------:R-:W0:Y:S02]  /*0a20*/  LDC.64 R6, c[0x0][0x588] ;  /* 0x00016200ff067b82 */ /* 0x000e240000000a00 */
[----:B0-----:R1:W5:Y:S01]  /*0a30*/  LDG.E R23, desc[UR54][R6.64] ;  /* 0x0000003606177981 */ /* 0x001362000c1e1900 */
[----:B------:R-:W-:Y:S05]  /*0a40*/  BRA `(.L_x_6) ;  /* 0x0000000000087947 */ /* 0x000fea0003800000 */
.L_x_7:
[----:B------:R-:W-:Y:S02]  /*0a50*/  ULDC UR4, c[0x0][0x580] ;  /* 0x0001600000047ab9 */ /* 0x000fe40000000800 */
[----:B------:R-:W-:-:S07]  /*0a60*/  IMAD.U32 R23, RZ, RZ, UR4 ;  /* 0x00000004ff177e24 */ /* 0x000fce000f8e00ff */
.L_x_6:
[----:B------:R-:W-:Y:S02]  /*0a70*/  ULDC.64 UR4, c[0x0][0x5a0] ;  /* 0x0001680000047ab9 */ /* 0x000fe40000000a00 */
[----:B------:R-:W-:-:S04]  /*0a80*/  ISETP.NE.U32.AND P0, PT, RZ, UR4, PT ;  /* 0x00000004ff007c0c */ /* 0x000fc8000bf05070 */
[----:B------:R-:W-:-:S13]  /*0a90*/  ISETP.NE.AND.EX P0, PT, RZ, UR5, PT, P0 ;  /* 0x00000005ff007c0c */ /* 0x000fda000bf05300 */
[----:B------:R-:W-:Y:S05]  /*0aa0*/  @!P0 BRA `(.L_x_8) ;  /* 0x00000000001c8947 */ /* 0x000fea0003800000 */
[----:B01----:R-:W0:Y:S02]  /*0ab0*/  LDC.64 R6, c[0x0][0x5a0] ;  /* 0x00016800ff067b82 */ /* 0x003e240000000a00 */
[----:B0-----:R-:W2:Y:S02]  /*0ac0*/  LDG.E.64 R6, desc[UR54][R6.64] ;  /* 0x0000003606067981 */ /* 0x001ea4000c1e1b00 */
[----:B--2---:R-:W-:-:S04]  /*0ad0*/  ISETP.NE.U32.AND P0, PT, R6, RZ, PT ;  /* 0x000000ff0600720c */ /* 0x004fc80003f05070 */
[----:B------:R-:W-:-:S13]  /*0ae0*/  ISETP.NE.AND.EX P0, PT, R7, RZ, PT, P0 ;  /* 0x000000ff0700720c */ /* 0x000fda0003f05300 */
[----:B------:R-:W-:Y:S05]  /*0af0*/  @!P0 BRA `(.L_x_8) ;  /* 0x0000000000088947 */ /* 0x000fea0003800000 */
[----:B------:R0:W5:Y:S01]  /*0b00*/  LD.E R88, desc[UR54][R6.64] ;  /* 0x0000003606587980 */ /* 0x000162000c101900 */
[----:B------:R-:W-:Y:S05]  /*0b10*/  BRA `(.L_x_9) ;  /* 0x0000000000247947 */ /* 0x000fea0003800000 */
.L_x_8:
[----:B------:R-:W-:Y:S02]  /*0b20*/  ULDC.64 UR4, c[0x0][0x590] ;  /* 0x0001640000047ab9 */ /* 0x000fe40000000a00 */
[----:B------:R-:W-:-:S04]  /*0b30*/  ISETP.NE.U32.AND P0, PT, RZ, UR4, PT ;  /* 0x00000004ff007c0c */ /* 0x000fc8000bf05070 */
[----:B------:R-:W-:-:S13]  /*0b40*/  ISETP.NE.AND.EX P0, PT, RZ, UR5, PT, P0 ;  /* 0x00000005ff007c0c */ /* 0x000fda000bf05300 */
[----:B------:R-:W-:Y:S05]  /*0b50*/  @!P0 BRA `(.L_x_10) ;  /* 0x00000000000c8947 */ /* 0x000fea0003800000 */
[----:B------:R-:W2:Y:S02]  /*0b60*/  LDC.64 R88, c[0x0][0x590] ;  /* 0x00016400ff587b82 */ /* 0x000ea40000000a00 */
[----:B--2---:R2:W5:Y:S01]  /*0b70*/  LDG.E R88, desc[UR54][R88.64] ;  /* 0x0000003658587981 */ /* 0x004562000c1e1900 */
[----:B------:R-:W-:Y:S05]  /*0b80*/  BRA `(.L_x_9) ;  /* 0x0000000000087947 */ /* 0x000fea0003800000 */
.L_x_10:
[----:B------:R-:W-:Y:S02]  /*0b90*/  ULDC UR4, c[0x0][0x584] ;  /* 0x0001610000047ab9 */ /* 0x000fe40000000800 */
[----:B------:R-:W-:-:S07]  /*0ba0*/  IMAD.U32 R88, RZ, RZ, UR4 ;  /* 0x00000004ff587e24 */ /* 0x000fce000f8e00ff */
.L_x_9:
[----:B------:R-:W-:Y:S01]  /*0bb0*/  ULDC UR4, c[0x0][0x65c] ;  /* 0x0001970000047ab9 */ /* 0x000fe20000000800 */
[----:B01----:R-:W0:Y:S01]  /*0bc0*/  LDC.64 R6, c[0x0][0x650] ;  /* 0x00019400ff067b82 */ /* 0x003e220000000a00 */
[----:B------:R-:W-:Y:S01]  /*0bd0*/  UISETP.NE.AND UP2, UPT, UR4, 0x1, UPT ;  /* 0x000000010400788c */ /* 0x000fe2000bf45270 */
[----:B------:R-:W-:Y:S01]  /*0be0*/  IMAD.MOV.U32 R18, RZ, RZ, -0x1 ;  /* 0xffffffffff127424 */ /* 0x000fe200078e00ff */
[----:B------:R-:W-:Y:S01]  /*0bf0*/  UISETP.NE.AND UP0, UPT, UR19, 0x2, UPT ;  /* 0x000000021300788c */ /* 0x000fe2000bf05270 */
[----:B------:R-:W-:Y:S01]  /*0c00*/  IMAD.MOV.U32 R2, RZ, RZ, -0x1 ;  /* 0xffffffffff027424 */ /* 0x000fe200078e00ff */
[----:B------:R-:W-:Y:S01]  /*0c10*/  UP2UR UR38, UPR, URZ, 0x4 ;  /* 0x000000043f267883 */ /* 0x000fe20008000000 */
[----:B------:R-:W-:-:S06]  /*0c20*/  IMAD.MOV.U32 R19, RZ, RZ, -0x1 ;  /* 0xffffffffff137424 */ /* 0x000fcc00078e00ff */
[----:B------:R-:W-:Y:S01]  /*0c30*/  @UP2 ULDC UR12, c[0x0][0x10] ;  /* 0x00000400000c2ab9 */ /* 0x000fe20000000800 */
[----:B------:R-:W-:Y:S01]  /*0c40*/  @UP2 UMOV UR4, UR8 ;  /* 0x0000000800042c82 */ /* 0x000fe20008000000 */
[----:B------:R-:W-:Y:S01]  /*0c50*/  @UP2 UMOV UR5, URZ ;  /* 0x0000003f00052c82 */ /* 0x000fe20008000000 */
[----:B------:R-:W-:Y:S01]  /*0c60*/  @!UP2 ULDC UR16, c[0x0][0xc] ;  /* 0x000003000010aab9 */ /* 0x000fe20000000800 */
[----:B------:R-:W-:Y:S01]  /*0c70*/  @UP2 UIMAD.WIDE.U32 UR12, UR15, UR12, UR4 ;  /* 0x0000000c0f0c22a5 */ /* 0x000fe2000f8e0004 */
[----:B------:R-:W-:Y:S02]  /*0c80*/  ULDC UR10, c[0x0][0xc] ;  /* 0x00000300000a7ab9 */ /* 0x000fe40000000800 */
[----:B------:R-:W-:Y:S01]  /*0c90*/  @UP2 UMOV UR4, URZ ;  /* 0x0000003f00042c82 */ /* 0x000fe20008000000 */
[----:B------:R-:W-:Y:S01]  /*0ca0*/  UMOV UR5, URZ ;  /* 0x0000003f00057c82 */ /* 0x000fe20008000000 */
[----:B------:R-:W-:Y:S01]  /*0cb0*/  @UP2 UIADD3 UR18, UR13, UR4, URZ ;  /* 0x000000040d122290 */ /* 0x000fe2000fffe03f */
[----:B------:R-:W-:-:S02]  /*0cc0*/  ULDC UR11, c[0x0][0x10] ;  /* 0x00000400000b7ab9 */ /* 0x000fc40000000800 */
[----:B------:R-:W-:Y:S01]  /*0cd0*/  UMOV UR4, UR15 ;  /* 0x0000000f00047c82 */ /* 0x000fe20008000000 */
[----:B------:R-:W-:Y:S02]  /*0ce0*/  UIMAD.WIDE.U32 UR10, UR10, UR11, URZ ;  /* 0x0000000b0a0a72a5 */ /* 0x000fe4000f8e003f */
[----:B------:R-:W-:Y:S01]  /*0cf0*/  @!UP2 UIMAD.WIDE.U32 UR4, UR8, UR16, UR4 ;  /* 0x000000100804a2a5 */ /* 0x000fe2000f8e0004 */
[----:B------:R-:W-:Y:S02]  /*0d00*/  ULDC UR13, c[0x0][0x14] ;  /* 0x00000500000d7ab9 */ /* 0x000fe40000000800 */
[----:B------:R-:W-:Y:S02]  /*0d10*/  UIMAD.WIDE.U32 UR52, UR10, UR13, URZ ;  /* 0x0000000d0a3472a5 */ /* 0x000fe4000f8e003f */
[----:B------:R-:W-:Y:S02]  /*0d20*/  UIMAD UR37, UR11, UR13, URZ ;  /* 0x0000000d0b2572a4 */ /* 0x000fe4000f8e023f */
[----:B------:R-:W-:Y:S01]  /*0d30*/  @!UP2 UMOV UR12, UR4 ;  /* 0x00000004000cac82 */ /* 0x000fe20008000000 */
[----:B------:R-:W-:Y:S01]  /*0d40*/  @!UP2 UMOV UR18, UR5 ;  /* 0x000000050012ac82 */ /* 0x000fe20008000000 */
[----:B------:R-:W-:-:S02]  /*0d50*/  UIADD3 UR37, UR53, UR37, URZ ;  /* 0x0000002535257290 */ /* 0x000fc4000fffe03f */
[----:B------:R-:W-:-:S04]  /*0d60*/  UIADD3 UR4, UP1, UR12, UR52, URZ ;  /* 0x000000340c047290 */ /* 0x000fc8000ff3e03f */
[----:B------:R-:W-:Y:S02]  /*0d70*/  UIADD3.X UR5, UR18, UR37, URZ, UP1, !UPT ;  /* 0x0000002512057290 */ /* 0x000fe40008ffe43f */
[----:B------:R-:W-:Y:S02]  /*0d80*/  USEL UR4, UR4, UR12, !UP0 ;  /* 0x0000000c04047287 */ /* 0x000fe4000c000000 */
[----:B------:R-:W-:-:S04]  /*0d90*/  USEL UR5, UR5, UR18, !UP0 ;  /* 0x0000001205057287 */ /* 0x000fc8000c000000 */
[----:B0-----:R-:W-:Y:S01]  /*0da0*/  ISETP.LE.U32.AND P0, PT, R6, UR4, PT ;  /* 0x0000000406007c0c */ /* 0x001fe2000bf03070 */
[----:B------:R-:W-:Y:S02]  /*0db0*/  IMAD.U32 R16, RZ, RZ, UR4 ;  /* 0x00000004ff107e24 */ /* 0x000fe4000f8e00ff */
[----:B------:R-:W-:Y:S02]  /*0dc0*/  IMAD.U32 R0, RZ, RZ, UR5 ;  /* 0x00000005ff007e24 */ /* 0x000fe4000f8e00ff */
[----:B------:R-:W-:-:S03]  /*0dd0*/  IMAD.U32 R17, RZ, RZ, UR5 ;  /* 0x00000005ff117e24 */ /* 0x000fc6000f8e00ff */
[----:B------:R-:W-:Y:S02]  /*0de0*/  ISETP.GE.U32.AND.EX P0, PT, R0, R7, PT, P0 ;  /* 0x000000070000720c */ /* 0x000fe40003f06100 */
[----:B------:R-:W-:-:S11]  /*0df0*/  PRMT R0, RZ, 0x7610, R0 ;  /* 0x00007610ff007816 */ /* 0x000fd60000000000 */
[----:B------:R-:W-:Y:S05]  /*0e00*/  @P0 BRA `(.L_x_11) ;  /* 0x0000000400500947 */ /* 0x000fea0003800000 */
[----:B------:R-:W-:Y:S01]  /*0e10*/  ULDC.64 UR18, c[0x0][0x628] ;  /* 0x00018a0000127ab9 */ /* 0x000fe20000000a00 */
[C---:B------:R-:W-:Y:S01]  /*0e20*/  R2UR UR20, R16.reuse ;  /* 0x00000000101472ca */ /* 0x040fe200000e0000 */
[----:B------:R-:W-:Y:S01]  /*0e30*/  ULDC UR16, c[0x0][0x630] ;  /* 0x00018c0000107ab9 */ /* 0x000fe20000000800 */
[----:B------:R-:W-:Y:S02]  /*0e40*/  ISETP.NE.U32.AND P0, PT, RZ, UR18, PT ;  /* 0x00000012ff007c0c */ /* 0x000fe4000bf05070 */
[----:B------:R-:W-:Y:S02]  /*0e50*/  R2UR UR4, R16 ;  /* 0x00000000100472ca */ /* 0x000fe400000e0000 */
[----:B------:R-:W-:Y:S02]  /*0e60*/  ISETP.NE.AND.EX P0, PT, RZ, UR19, PT, P0 ;  /* 0x00000013ff007c0c */ /* 0x000fe4000bf05300 */
[----:B------:R-:W-:-:S11]  /*0e70*/  R2UR UR5, R17 ;  /* 0x00000000110572ca */ /* 0x000fd600000e0000 */
[----:B------:R-:W-:Y:S05]  /*0e80*/  @!P0 BRA `(.L_x_12) ;  /* 0x0000000000308947 */ /* 0x000fea0003800000 */
[----:B------:R-:W-:Y:S01]  /*0e90*/  R2UR UR4, R16 ;  /* 0x00000000100472ca */ /* 0x000fe200000e0000 */
[----:B------:R-:W-:Y:S01]  /*0ea0*/  ULDC UR12, c[0x0][0x634] ;  /* 0x00018d00000c7ab9 */ /* 0x000fe20000000800 */
[----:B------:R-:W-:-:S11]  /*0eb0*/  R2UR UR15, R17 ;  /* 0x00000000110f72ca */ /* 0x000fd600000e0000 */
[----:B------:R-:W-:-:S04]  /*0ec0*/  UIADD3 UR12, UP1, UR4, UR12, URZ ;  /* 0x0000000c040c7290 */ /* 0x000fc8000ff3e03f */
[----:B------:R-:W-:-:S04]  /*0ed0*/  UIADD3.X UR15, URZ, UR15, URZ, UP1, !UPT ;  /* 0x0000000f3f0f7290 */ /* 0x000fc80008ffe43f */
[----:B------:R-:W-:-:S04]  /*0ee0*/  UIMAD.WIDE.U32 UR4, UR15, UR18, URZ ;  /* 0x000000120f0472a5 */ /* 0x000fc8000f8e003f */
[----:B------:R-:W-:Y:S02]  /*0ef0*/  UIMAD.WIDE.U32 UR10, UP1, UR12, UR19, UR4 ;  /* 0x000000130c0a72a5 */ /* 0x000fe4000f820004 */
[----:B------:R-:W-:Y:S02]  /*0f00*/  UIMAD.WIDE.U32 UR4, UR12, UR18, URZ ;  /* 0x000000120c0472a5 */ /* 0x000fe4000f8e003f */
[----:B------:R-:W-:Y:S02]  /*0f10*/  UIADD3.X UR13, URZ, URZ, URZ, UP1, !UPT ;  /* 0x0000003f3f0d7290 */ /* 0x000fe40008ffe43f */
[----:B------:R-:W-:Y:S01]  /*0f20*/  UIADD3 URZ, UP1, UR5, UR10, URZ ;  /* 0x0000000a053f7290 */ /* 0x000fe2000ff3e03f */
[----:B------:R-:W-:-:S03]  /*0f30*/  UMOV UR12, UR11 ;  /* 0x0000000b000c7c82 */ /* 0x000fc60008000000 */
[----:B------:R-:W-:-:S12]  /*0f40*/  UIMAD.WIDE.U32.X UR4, UR15, UR19, UR12, UP1 ;  /* 0x000000130f0472a5 */ /* 0x000fd800088e040c */
.L_x_12:
[----:B------:R-:W-:Y:S01]  /*0f50*/  USHF.R.U64 UR4, UR4, UR16, UR5 ;  /* 0x0000001004047299 */ /* 0x000fe20008001205 */
[----:B------:R-:W-:Y:S01]  /*0f60*/  R2UR UR11, R17 ;  /* 0x00000000110b72ca */ /* 0x000fe200000e0000 */
[----:B------:R-:W-:Y:S02]  /*0f70*/  USHF.R.U32.HI UR5, URZ, UR16, UR5 ;  /* 0x000000103f057299 */ /* 0x000fe40008011605 */
[----:B------:R-:W-:Y:S01]  /*0f80*/  UIADD3 UR12, UP1, URZ, -UR4, URZ ;  /* 0x800000043f0c7290 */ /* 0x000fe2000ff3e03f */
[----:B------:R-:W-:Y:S01]  /*0f90*/  ULDC.64 UR18, c[0x0][0x620] ;  /* 0x0001880000127ab9 */ /* 0x000fe20000000a00 */
[----:B------:R-:W-:Y:S02]  /*0fa0*/  UISETP.NE.AND UP2, UPT, UR38, URZ, UPT ;  /* 0x0000003f2600728c */ /* 0x000fe4000bf45270 */
[----:B------:R-:W-:Y:S01]  /*0fb0*/  UIADD3.X UR5, URZ, ~UR5, URZ, UP1, !UPT ;  /* 0x800000053f057290 */ /* 0x000fe20008ffe43f */
[----:B------:R-:W-:Y:S01]  /*0fc0*/  UMOV UR10, UR20 ;  /* 0x00000014000a7c82 */ /* 0x000fe20008000000 */
[----:B------:R-:W-:-:S02]  /*0fd0*/  ULDC UR13, c[0x0][0x618] ;  /* 0x00018600000d7ab9 */ /* 0x000fc40000000800 */
[----:B------:R-:W-:Y:S02]  /*0fe0*/  UIMAD UR5, UR5, UR18, URZ ;  /* 0x00000012050572a4 */ /* 0x000fe4000f8e023f */
[----:B------:R-:W-:Y:S02]  /*0ff0*/  UIMAD.WIDE.U32 UR10, UR12, UR18, UR10 ;  /* 0x000000120c0a72a5 */ /* 0x000fe4000f8e000a */
[----:B------:R-:W-:Y:S02]  /*1000*/  UIMAD UR12, UR12, UR19, UR5 ;  /* 0x000000130c0c72a4 */ /* 0x000fe4000f8e0205 */
[----:B------:R-:W-:Y:S02]  /*1010*/  @UP2 UIMAD UR7, UR17, UR9, UR8 ;  /* 0x00000009110722a4 */ /* 0x000fe4000f8e0208 */
[----:B------:R-:W-:Y:S01]  /*1020*/  UIADD3 UR11, UR11, UR12, URZ ;  /* 0x0000000c0b0b7290 */ /* 0x000fe2000fffe03f */
[----:B------:R-:W-:Y:S01]  /*1030*/  ULDC.64 UR8, c[0x0][0x640] ;  /* 0x0001900000087ab9 */ /* 0x000fe20000000a00 */
[----:B------:R-:W-:-:S02]  /*1040*/  ULDC UR15, c[0x0][0x608] ;  /* 0x00018200000f7ab9 */ /* 0x000fc40000000800 */
[----:B------:R-:W-:Y:S01]  /*1050*/  USHF.R.U64 UR20, UR10, UR13, UR11 ;  /* 0x0000000d0a147299 */ /* 0x000fe2000800120b */
[----:B------:R-:W-:Y:S01]  /*1060*/  ISETP.NE.U32.AND P0, PT, RZ, UR8, PT ;  /* 0x00000008ff007c0c */ /* 0x000fe2000bf05070 */
[----:B------:R-:W-:Y:S01]  /*1070*/  USHF.R.U32.HI UR11, URZ, UR13, UR11 ;  /* 0x0000000d3f0b7299 */ /* 0x000fe2000801160b */
[----:B------:R-:W-:Y:S02]  /*1080*/  ULDC UR21, c[0x0][0x658] ;  /* 0x0001960000157ab9 */ /* 0x000fe40000000800 */
[----:B------:R-:W-:Y:S01]  /*1090*/  ISETP.NE.AND.EX P0, PT, RZ, UR9, PT, P0 ;  /* 0x00000009ff007c0c */ /* 0x000fe2000bf05300 */
[----:B------:R-:W-:Y:S02]  /*10a0*/  USHF.R.U64 UR25, UR20, UR15, UR11 ;  /* 0x0000000f14197299 */ /* 0x000fe4000800120b */
[----:B------:R-:W-:Y:S01]  /*10b0*/  USHF.R.U32.HI UR11, URZ, UR15, UR11 ;  /* 0x0000000f3f0b7299 */ /* 0x000fe2000801160b */
[----:B------:R-:W-:Y:S01]  /*10c0*/  UMOV UR10, 0xffffffff ;  /* 0xffffffff000a7882 */ /* 0x000fe20000000000 */
[----:B------:R-:W-:Y:S01]  /*10d0*/  ULDC UR5, c[0x0][0x600] ;  /* 0x0001800000057ab9 */ /* 0x000fe20000000800 */
[----:B------:R-:W-:-:S02]  /*10e0*/  USHF.L.U32 UR10, UR10, UR21, URZ ;  /* 0x000000150a0a7299 */ /* 0x000fc4000800063f */
[----:B------:R-:W-:Y:S02]  /*10f0*/  USHF.R.U64 UR26, UR25, UR21, UR11 ;  /* 0x00000015191a7299 */ /* 0x000fe4000800120b */
[----:B------:R-:W-:Y:S02]  /*1100*/  ULOP3.LUT UR15, URZ, UR10, URZ, 0x33, !UPT ;  /* 0x0000000a3f0f7292 */ /* 0x000fe4000f8e333f */
[----:B------:R-:W-:Y:S02]  /*1110*/  UIADD3 UR19, UR5, -0x1, URZ ;  /* 0xffffffff05137890 */ /* 0x000fe4000fffe03f */
[----:B------:R-:W-:Y:S01]  /*1120*/  USHF.R.U32.HI UR11, URZ, UR21, UR11 ;  /* 0x000000153f0b7299 */ /* 0x000fe2000801160b */
[----:B------:R-:W-:Y:S01]  /*1130*/  ULDC UR22, c[0x0][0x648] ;  /* 0x0001920000167ab9 */ /* 0x000fe20000000800 */
[----:B------:R-:W-:Y:S01]  /*1140*/  ULDC UR23, c[0x0][0x638] ;  /* 0x00018e0000177ab9 */ /* 0x000fe20000000800 */
[----:B------:R-:W-:Y:S01]  /*1150*/  UMOV UR24, 0x1 ;  /* 0x0000000100187882 */ /* 0x000fe20000000000 */
[----:B------:R-:W-:Y:S01]  /*1160*/  UMOV UR10, UR26 ;  /* 0x0000001a000a7c82 */ /* 0x000fe20008000000 */
[----:B------:R-:W-:Y:S07]  /*1170*/  @!P0 BRA `(.L_x_13) ;  /* 0x0000000000308947 */ /* 0x000fee0003800000 */
[----:B------:R-:W-:Y:S02]  /*1180*/  ULDC UR16, c[0x0][0x64c] ;  /* 0x0001930000107ab9 */ /* 0x000fe40000000800 */
        /* <DEDUP_REMOVED lines=8> */
[----:B------:R-:W-:-:S07]  /*1210*/  UIMAD.WIDE.U32.X UR8, UR18, UR9, UR16, UP1 ;  /* 0x00000009120872a5 */ /* 0x000fce00088e0410 */
[----:B------:R-:W-:Y:S01]  /*1220*/  UMOV UR10, UR8 ;  /* 0x00000008000a7c82 */ /* 0x000fe20008000000 */
[----:B------:R-:W-:-:S05]  /*1230*/  UMOV UR11, UR9 ;  /* 0x00000009000b7c82 */ /* 0x000fca0008000000 */
.L_x_13:
[----:B------:R-:W-:Y:S01]  /*1240*/  USHF.R.U64 UR9, UR10, UR22, UR11 ;  /* 0x000000160a097299 */ /* 0x000fe2000800120b */
[----:B------:R-:W-:Y:S01]  /*1250*/  IMAD.MOV.U32 R0, RZ, RZ, 0x1 ;  /* 0x00000001ff007424 */ /* 0x000fe200078e00ff */
[----:B------:R-:W-:Y:S01]  /*1260*/  USHF.L.U32 UR8, UR24, UR21, URZ ;  /* 0x0000001518087299 */ /* 0x000fe2000800063f */
[----:B------:R-:W-:Y:S01]  /*1270*/  IMAD.U32 R19, RZ, RZ, UR4 ;  /* 0x00000004ff137e24 */ /* 0x000fe2000f8e00ff */
[----:B------:R-:W-:Y:S02]  /*1280*/  ULOP3.LUT UR15, UR25, UR15, URZ, 0xc0, !UPT ;  /* 0x0000000f190f7292 */ /* 0x000fe4000f8ec03f */
[----:B------:R-:W-:Y:S02]  /*1290*/  UIADD3 UR10, -UR9, URZ, URZ ;  /* 0x0000003f090a7290 */ /* 0x000fe4000fffe13f */
[----:B------:R-:W-:Y:S02]  /*12a0*/  UIMAD UR15, UR8, UR9, UR15 ;  /* 0x00000009080f72a4 */ /* 0x000fe4000f8e020f */
[----:B------:R-:W-:-:S02]  /*12b0*/  ULOP3.LUT UR19, UR20, UR19, URZ, 0xc0, !UPT ;  /* 0x0000001314137292 */ /* 0x000fc4000f8ec03f */
[----:B------:R-:W-:Y:S01]  /*12c0*/  UIMAD UR8, UR10, UR23, UR26 ;  /* 0x000000170a0872a4 */ /* 0x000fe2000f8e021a */
[----:B------:R-:W-:Y:S01]  /*12d0*/  ULDC UR9, c[0x0][0x610] ;  /* 0x0001840000097ab9 */ /* 0x000fe20000000800 */
[----:B------:R-:W-:Y:S02]  /*12e0*/  UISETP.NE.AND UP1, UPT, UR38, URZ, UPT ;  /* 0x0000003f2600728c */ /* 0x000fe4000bf25270 */
[----:B------:R-:W-:Y:S02]  /*12f0*/  UIMAD UR7, UR15, UR9, UR7 ;  /* 0x000000090f0772a4 */ /* 0x000fe4000f8e0207 */
[----:B------:R-:W-:-:S04]  /*1300*/  UIMAD UR8, UR8, UR5, UR19 ;  /* 0x00000005080872a4 */ /* 0x000fc8000f8e0213 */
[----:B------:R-:W-:Y:S02]  /*1310*/  USEL UR5, UR8, UR7, !UP1 ;  /* 0x0000000708057287 */ /* 0x000fe4000c800000 */
[----:B------:R-:W-:-:S04]  /*1320*/  USEL UR7, UR7, UR8, !UP1 ;  /* 0x0000000807077287 */ /* 0x000fc8000c800000 */
[----:B------:R-:W-:Y:S02]  /*1330*/  IMAD.U32 R2, RZ, RZ, UR5 ;  /* 0x00000005ff027e24 */ /* 0x000fe4000f8e00ff */
[----:B------:R-:W-:-:S07]  /*1340*/  IMAD.U32 R18, RZ, RZ, UR7 ;  /* 0x00000007ff127e24 */ /* 0x000fce000f8e00ff */
.L_x_11:
[----:B------:R-:W-:Y:S05]  /*1350*/  @!P2 BRA `(.L_x_14) ;  /* 0x00000000000ca947 */ /* 0x000fea0003800000 */
[----:B------:R-:W-:Y:S01]  /*1360*/  UCGABAR_WAIT ;  /* 0x0000000000007dc7 */ /* 0x000fe20008000000 */
[----:B------:R-:W-:Y:S01]  /*1370*/  CCTL.IVALL ;  /* 0x00000000ff00798f */ /* 0x000fe20002000000 */
[----:B------:R-:W-:Y:S05]  /*1380*/  BRA `(.L_x_15) ;  /* 0x0000000000047947 */ /* 0x000fea0003800000 */
.L_x_14:
[----:B------:R-:W-:Y:S06]  /*1390*/  BAR.SYNC.DEFER_BLOCKING 0x0 ;  /* 0x0000000000007b1d */ /* 0x000fec0000010000 */
.L_x_15:
[----:B------:R-:W-:Y:S02]  /*13a0*/  ULDC UR4, c[0x0][0x28c] ;  /* 0x0000a30000047ab9 */ /* 0x000fe40000000800 */
[----:B------:R-:W-:-:S04]  /*13b0*/  UIADD3 UR4, UR4, 0x3f, URZ ;  /* 0x0000003f04047890 */ /* 0x000fc8000fffe03f */
[----:B------:R-:W-:-:S04]  /*13c0*/  USHF.R.S32.HI UR5, URZ, 0x1f, UR4 ;  /* 0x0000001f3f057899 */ /* 0x000fc80008011404 */
[----:B------:R-:W-:-:S04]  /*13d0*/  ULEA.HI UR5, UR5, UR4, URZ, 0x6 ;  /* 0x0000000405057291 */ /* 0x000fc8000f8f303f */
[----:B------:R-:W-:Y:S01]  /*13e0*/  USHF.R.S32.HI UR39, URZ, 0x6, UR5 ;  /* 0x000000063f277899 */ /* 0x000fe20008011405 */
[----:B------:R-:W-:Y:S11]  /*13f0*/  @!P3 BRA `(.L_x_16) ;  /* 0x0000005400b4b947 */ /* 0x000ff60003800000 */
[----:B------:R-:W-:-:S06]  /*1400*/  UISETP.GT.U32.AND UP1, UPT, UR14, 0x1, UPT ;  /* 0x000000010e00788c */ /* 0x000fcc000bf24070 */
[----:B------:R-:W-:-:S13]  /*1410*/  PLOP3.LUT P0, PT, PT, PT, UP1, 0x80, 0x0 ;  /* 0x000000000000781c */ /* 0x000fda0003f0f018 */
[----:B------:R-:W-:Y:S05]  /*1420*/  @P0 EXIT ;  /* 0x000000000000094d */ /* 0x000fea0003800000 */
.L_x_17:
[----:B------:R-:W-:-:S08]  /*1430*/  NOP ;  /* 0x0000000000007918 */ /* 0x000fd00000000000 */
[----:B------:R-:W0:Y:S02]  /*1440*/  USETMAXREG.TRY_ALLOC.CTAPOOL UP1, 0xe8 ;  /* 0x000000e8000079c8 */ /* 0x000e240008020600 */
[----:B0-----:R-:W-:-:S13]  /*1450*/  PLOP3.LUT P0, PT, PT, PT, UP1, 0x80, 0x0 ;  /* 0x000000000000781c */ /* 0x001fda0003f0f018 */
[----:B------:R-:W-:Y:S05]  /*1460*/  @!P0 BRA `(.L_x_17) ;  /* 0xfffffffc00f08947 */ /* 0x000fea000383ffff */
[----:B------:R-:W-:-:S13]  /*1470*/  LOP3.LUT P0, RZ, R0, 0xff, RZ, 0xc0, !PT ;  /* 0x000000ff00ff7812 */ /* 0x000fda000780c0ff */
[----:B------:R-:W-:Y:S05]  /*1480*/  @!P0 EXIT ;  /* 0x000000000000894d */ /* 0x000fea0003800000 */
[----:B------:R-:W0:Y:S01]  /*1490*/  S2UR UR5, SR_CgaCtaId ;  /* 0x00000000000579c3 */ /* 0x000e220000008800 */
[CC--:B------:R-:W-:Y:S01]  /*14a0*/  LEA.HI R0, R9.reuse, R4.reuse, RZ, 0x2 ;  /* 0x0000000409007211 */ /* 0x0c0fe200078f10ff */
[----:B------:R-:W-:Y:S01]  /*14b0*/  UMOV UR42, 0x400 ;  /* 0x00000400002a7882 */ /* 0x000fe20000000000 */
[----:B------:R-:W-:Y:S01]  /*14c0*/  LEA.HI R9, R9, R4, RZ, 0x5 ;  /* 0x0000000409097211 */ /* 0x000fe200078f28ff */
[----:B------:R-:W-:Y:S01]  /*14d0*/  USHF.R.U32.HI UR4, URZ, 0x2, UR39 ;  /* 0x000000023f047899 */ /* 0x000fe20008011627 */
[--C-:B------:R-:W-:Y:S01]  /*14e0*/  SHF.R.S32.HI R90, RZ, 0x2, R0.reuse ;  /* 0x00000002ff5a7819 */ /* 0x100fe20000011400 */
[----:B------:R-:W-:Y:S01]  /*14f0*/  ULOP3.LUT UR45, UR39, 0x3, URZ, 0xc0, !UPT ;  /* 0x00000003272d7892 */ /* 0x000fe2000f8ec03f */
[----:B------:R-:W-:Y:S01]  /*1500*/  SHF.R.S32.HI R3, RZ, 0x1f, R0 ;  /* 0x0000001fff037819 */ /* 0x000fe20000011400 */
[----:B------:R-:W2:Y:S01]  /*1510*/  LDC.64 R94, c[0x0][0x5c8] ;  /* 0x00017200ff5e7b82 */ /* 0x000ea20000000a00 */
[----:B------:R-:W-:Y:S01]  /*1520*/  SHF.R.S32.HI R9, RZ, 0x5, R9 ;  /* 0x00000005ff097819 */ /* 0x000fe20000011409 */
[----:B------:R-:W-:Y:S01]  /*1530*/  UISETP.LT.AND UP1, UPT, UR39, 0x1, UPT ;  /* 0x000000012700788c */ /* 0x000fe2000bf21270 */
[----:B------:R-:W-:Y:S01]  /*1540*/  LEA.HI R3, R3, R90, RZ, 0x3 ;  /* 0x0000005a03037211 */ /* 0x000fe200078f18ff */
[----:B------:R-:W-:Y:S01]  /*1550*/  ULOP3.LUT UR4, UR4, 0x1, URZ, 0xc0, !UPT ;  /* 0x0000000104047892 */ /* 0x000fe2000f8ec03f */
[----:B------:R-:W-:-:S02]  /*1560*/  ULDC UR44, c[0x0][0x658] ;  /* 0x00019600002c7ab9 */ /* 0x000fc40000000800 */
[----:B------:R-:W-:Y:S01]  /*1570*/  LOP3.LUT R3, R3, 0xfffffff8, RZ, 0xc0, !PT ;  /* 0xfffffff803037812 */ /* 0x000fe200078ec0ff */
[----:B------:R-:W1:Y:S01]  /*1580*/  LDC R6, c[0x0][0x288] ;  /* 0x0000a200ff067b82 */ /* 0x000e620000000800 */
[----:B------:R-:W-:Y:S01]  /*1590*/  UMOV UR6, 0xffffffff ;  /* 0xffffffff00067882 */ /* 0x000fe20000000000 */
[----:B------:R-:W-:Y:S01]  /*15a0*/  ULDC UR8, c[0x0][0x284] ;  /* 0x0000a10000087ab9 */ /* 0x000fe20000000800 */
[----:B------:R-:W-:Y:S01]  /*15b0*/  USEL UR45, UR45, URZ, !UP0 ;  /* 0x0000003f2d2d7287 */ /* 0x000fe2000c000000 */
[----:B------:R-:W-:Y:S01]  /*15c0*/  IMAD.IADD R90, R90, 0x1, -R3 ;  /* 0x000000015a5a7824 */ /* 0x000fe200078e0a03 */
[----:B------:R-:W-:Y:S01]  /*15d0*/  LOP3.LUT R3, R0, 0xfffffffc, RZ, 0xc0, !PT ;  /* 0xfffffffc00037812 */ /* 0x000fe200078ec0ff */
[----:B------:R-:W-:Y:S01]  /*15e0*/  VIADD R0, R5, 0xffffffff ;  /* 0xffffffff05007836 */ /* 0x000fe20000000000 */
[----:B------:R-:W-:Y:S01]  /*15f0*/  USEL UR46, UR39, 0x1, UP1 ;  /* 0x00000001272e7887 */ /* 0x000fe20008800000 */
[--C-:B------:R-:W-:Y:S01]  /*1600*/  IMAD R98, R9, -0x10, -R90.reuse ;  /* 0xfffffff009627824 */ /* 0x100fe200078e0a5a */
[----:B0-----:R-:W-:Y:S01]  /*1610*/  ULEA UR42, UR5, UR42, 0x18 ;  /* 0x0000002a052a7291 */ /* 0x001fe2000f8ec03f */
[----:B------:R-:W-:Y:S01]  /*1620*/  IMAD.IADD R3, R4, 0x1, -R3 ;  /* 0x0000000104037824 */ /* 0x000fe200078e0a03 */
[C---:B------:R-:W-:Y:S01]  /*1630*/  ISETP.NE.AND P0, PT, R0.reuse, RZ, PT ;  /* 0x000000ff0000720c */ /* 0x040fe20003f05270 */
[----:B------:R-:W-:Y:S01]  /*1640*/  IMAD.SHL.U32 R0, R0, 0x8, RZ ;  /* 0x0000000800007824 */ /* 0x000fe200078e00ff */
[----:B------:R-:W-:Y:S01]  /*1650*/  UIADD3 UR50, UR42, 0x50, URZ ;  /* 0x000000502a327890 */ /* 0x000fe2000fffe03f */
[--C-:B------:R-:W-:Y:S01]  /*1660*/  SHF.R.S32.HI R91, RZ, 0x1f, R90.reuse ;  /* 0x0000001fff5b7819 */ /* 0x100fe2000001145a */
[----:B------:R-:W-:Y:S01]  /*1670*/  IMAD.SHL.U32 R92, R3, 0x2, RZ ;  /* 0x00000002035c7824 */ /* 0x000fe200078e00ff */
[----:B------:R-:W-:Y:S01]  /*1680*/  USHF.L.U32 UR6, UR6, UR44, URZ ;  /* 0x0000002c06067299 */ /* 0x000fe2000800063f */
[----:B------:R-:W-:Y:S01]  /*1690*/  LOP3.LUT R0, R0, 0x8, RZ, 0xc0, !PT ;  /* 0x0000000800007812 */ /* 0x000fe200078ec0ff */
[----:B------:R-:W-:Y:S01]  /*16a0*/  UISETP.EQ.U32.AND UP0, UPT, UR4, 0x1, !UP0 ;  /* 0x000000010400788c */ /* 0x000fe2000c702070 */
[C---:B--2---:R-:W-:Y:S01]  /*16b0*/  SHF.L.U64.HI R89, R94.reuse, 0x3, R95 ;  /* 0x000000035e597819 */ /* 0x044fe2000001025f */
[----:B------:R-:W-:Y:S01]  /*16c0*/  IMAD.WIDE R90, R9, 0x10, R90 ;  /* 0x00000010095a7825 */ /* 0x000fe200078e025a */
[----:B------:R-:W-:Y:S01]  /*16d0*/  SEL R100, RZ, 0x1, P0 ;  /* 0x00000001ff647807 */ /* 0x000fe20000000000 */
[----:B------:R-:W-:Y:S01]  /*16e0*/  ULDC UR43, c[0x0][0x600] ;  /* 0x00018000002b7ab9 */ /* 0x000fe20000000800 */
[----:B------:R-:W-:Y:S01]  /*16f0*/  LEA R96, R5, UR50, 0x3 ;  /* 0x0000003205607c11 */ /* 0x000fe2000f8e18ff */
[----:B------:R-:W-:Y:S01]  /*1700*/  IMAD.SHL.U32 R94, R94, 0x8, RZ ;  /* 0x000000085e5e7824 */ /* 0x000fe200078e00ff */
[C---:B------:R-:W-:Y:S01]  /*1710*/  LOP3.LUT R101, R0.reuse, 0x8, RZ, 0x3c, !PT ;  /* 0x0000000800657812 */ /* 0x040fe200078e3cff */
[----:B-1----:R-:W-:Y:S01]  /*1720*/  IMAD R95, R3, -0x2, R6 ;  /* 0xfffffffe035f7824 */ /* 0x002fe200078e0206 */
[----:B------:R-:W-:Y:S01]  /*1730*/  LOP3.LUT R97, R0, 0x18, RZ, 0x3c, !PT ;  /* 0x0000001800617812 */ /* 0x000fe200078e3cff */
[----:B------:R-:W-:Y:S01]  /*1740*/  VIADD R98, R98, UR8 ;  /* 0x0000000862627c36 */ /* 0x000fe20008000000 */
[----:B------:R-:W-:Y:S01]  /*1750*/  SHF.R.S32.HI R93, RZ, 0x1f, R92 ;  /* 0x0000001fff5d7819 */ /* 0x000fe2000001145c */
[----:B------:R-:W-:Y:S01]  /*1760*/  UMOV UR7, 0x1 ;  /* 0x0000000100077882 */ /* 0x000fe20000000000 */
[----:B------:R-:W-:-:S02]  /*1770*/  ULOP3.LUT UR49, UR36, 0x1, URZ, 0xfc, !UPT ;  /* 0x0000000124317892 */ /* 0x000fc4000f8efc3f */
[----:B------:R-:W-:Y:S02]  /*1780*/  USHF.L.U32 UR40, UR39, 0x1, URZ ;  /* 0x0000000127287899 */ /* 0x000fe4000800063f */
[----:B------:R-:W-:Y:S02]  /*1790*/  USHF.L.U64.HI UR41, UR52, 0x1, UR37 ;  /* 0x0000000134297899 */ /* 0x000fe40008010225 */
[----:B------:R-:W-:Y:S02]  /*17a0*/  UIADD3 UR43, UR43, -0x1, URZ ;  /* 0xffffffff2b2b7890 */ /* 0x000fe4000fffe03f */
[----:B------:R-:W-:Y:S02]  /*17b0*/  USHF.L.U32 UR44, UR7, UR44, URZ ;  /* 0x0000002c072c7299 */ /* 0x000fe4000800063f */
[----:B------:R-:W-:Y:S02]  /*17c0*/  UIADD3 UR46, -UR46, UR39, URZ ;  /* 0x000000272e2e7290 */ /* 0x000fe4000fffe13f */
[----:B------:R-:W-:-:S02]  /*17d0*/  ULOP3.LUT UR47, URZ, UR6, URZ, 0x33, !UPT ;  /* 0x000000063f2f7292 */ /* 0x000fc4000f8e333f */
[----:B------:R-:W-:-:S12]  /*17e0*/  USEL UR48, URZ, 0x1, !UP0 ;  /* 0x000000013f307887 */ /* 0x000fd8000c000000 */
.L_x_165:
[----:B------:R-:W-:-:S04]  /*17f0*/  SHF.L.U32 R3, R100, 0x1f, RZ ;  /* 0x0000001f64037819 */ /* 0x000fc800000006ff */
[----:B------:R-:W0:Y:S02]  /*1800*/  SYNCS.PHASECHK.TRANS64.TRYWAIT P0, [R96+URZ+-0x8], R3 ;  /* 0xfffff803600075a7 */ /* 0x000e24000800017f */
[----:B012345:R-:W-:Y:S05]  /*1810*/  @!P0 BRA `(.L_x_18) ;  /* 0x0000006000c08947 */ /* 0x03ffea0003800000 */
.L_x_187:
[----:B------:R-:W-:Y:S02]  /*1820*/  ULDC UR4, c[0x0][0x28c] ;  /* 0x0000a30000047ab9 */ /* 0x000fe40000000800 */
[----:B------:R-:W-:-:S13]  /*1830*/  ISETP.LT.AND P0, PT, RZ, UR4, PT ;  /* 0x00000004ff007c0c */ /* 0x000fda000bf01270 */
[----:B------:R-:W-:Y:S05]  /*1840*/  @P0 BRA `(.L_x_19) ;  /* 0x0000000000400947 */ /* 0x000fea0003800000 */
[----:B------:R-:W-:Y:S01]  /*1850*/  MOV R0, 0x0 ;  /* 0x0000000000007802 */ /* 0x000fe20000000f00 */
[----:B------:R-:W-:Y:S01]  /*1860*/  ULDC.64 UR4, c[0x4][0x68] ;  /* 0x01001a0000047ab9 */ /* 0x000fe20000000a00 */
[----:B------:R-:W-:Y:S01]  /*1870*/  ULDC.64 UR6, c[0x4][0x8] ;  /* 0x0100020000067ab9 */ /* 0x000fe20000000a00 */
[----:B------:R-:W-:Y:S01]  /*1880*/  IMAD.U32 R4, RZ, RZ, UR4 ;  /* 0x00000004ff047e24 */ /* 0x000fe2000f8e00ff */
[----:B------:R1:W2:Y:S01]  /*1890*/  LDC.64 R14, c[0x4][R0] ;  /* 0x01000000000e7b82 */ /* 0x0002a20000000a00 */
[----:B------:R-:W-:Y:S01]  /*18a0*/  IMAD.U32 R5, RZ, RZ, UR5 ;  /* 0x00000005ff057e24 */ /* 0x000fe2000f8e00ff */
[----:B------:R-:W-:Y:S01]  /*18b0*/  ULDC.64 UR4, c[0x4][0x70] ;  /* 0x01001c0000047ab9 */ /* 0x000fe20000000a00 */
[----:B------:R-:W-:Y:S02]  /*18c0*/  IMAD.U32 R10, RZ, RZ, UR6 ;  /* 0x00000006ff0a7e24 */ /* 0x000fe4000f8e00ff */
[----:B------:R-:W-:Y:S02]  /*18d0*/  IMAD.U32 R6, RZ, RZ, UR4 ;  /* 0x00000004ff067e24 */ /* 0x000fe4000f8e00ff */
[----:B------:R-:W-:-:S02]  /*18e0*/  IMAD.U32 R7, RZ, RZ, UR5 ;  /* 0x00000005ff077e24 */ /* 0x000fc4000f8e00ff */
[----:B------:R-:W-:Y:S02]  /*18f0*/  IMAD.U32 R11, RZ, RZ, UR7 ;  /* 0x00000007ff0b7e24 */ /* 0x000fe4000f8e00ff */
[----:B------:R-:W-:Y:S02]  /*1900*/  IMAD.MOV.U32 R8, RZ, RZ, 0x1e1 ;  /* 0x000001e1ff087424 */ /* 0x000fe400078e00ff */
[----:B------:R-:W-:Y:S02]  /*1910*/  IMAD.MOV.U32 R12, RZ, RZ, 0x1 ;  /* 0x00000001ff0c7424 */ /* 0x000fe400078e00ff */
[----:B-1----:R-:W-:-:S07]  /*1920*/  IMAD.MOV.U32 R13, RZ, RZ, RZ ;  /* 0x000000ffff0d7224 */ /* 0x002fce00078e00ff */
[----:B------:R-:W-:-:S07]  /*1930*/  LEPC R20, `(.L_x_19) ;  /* 0x000000001014794e */ /* 0x000fce0000000000 */
[----:B0-2--5:R-:W-:Y:S05]  /*1940*/  CALL.ABS.NOINC R14 ;  /* 0x000000000e007343 */ /* 0x025fea0003c00000 */
.L_x_19:
[----:B------:R-:W-:-:S05]  /*1950*/  IMAD.U32 R0, RZ, RZ, UR49 ;  /* 0x00000031ff007e24 */ /* 0x000fca000f8e00ff */
[----:B------:R-:W-:-:S13]  /*1960*/  ISETP.NE.AND P0, PT, R0, 0x3, PT ;  /* 0x000000030000780c */ /* 0x000fda0003f05270 */
[----:B------:R-:W-:Y:S05]  /*1970*/  @!P0 BRA `(.L_x_20) ;  /* 0x0000000000048947 */ /* 0x000fea0003800000 */
[----:B------:R-:W-:Y:S01]  /*1980*/  BPT.TRAP 0x1 ;  /* 0x000000040000795c */ /* 0x000fe20000300000 */
.L_x_20:
[----:B0-----:R-:W-:Y:S02]  /*1990*/  IMAD.U32 R3, RZ, RZ, UR45 ;  /* 0x0000002dff037e24 */ /* 0x001fe4000f8e00ff */
[----:B------:R-:W-:-:S03]  /*19a0*/  IMAD.U32 R0, RZ, RZ, UR48 ;  /* 0x00000030ff007e24 */ /* 0x000fc6000f8e00ff */
[----:B------:R-:W-:Y:S02]  /*19b0*/  LEA R3, R3, UR42, 0x3 ;  /* 0x0000002a03037c11 */ /* 0x000fe4000f8e18ff */
[----:B------:R-:W-:-:S04]  /*19c0*/  SHF.L.U32 R0, R0, 0x1f, RZ ;  /* 0x0000001f00007819 */ /* 0x000fc800000006ff */
[----:B------:R0:W1:Y:S01]  /*19d0*/  SYNCS.PHASECHK.TRANS64.TRYWAIT P1, [R3+URZ], R0 ;  /* 0x00000000030075a7 */ /* 0x000062000802017f */
[----:B------:R-:W-:Y:S05]  /*19e0*/  @!P0 BRA `(.L_x_21) ;  /* 0x0000000000048947 */ /* 0x000fea0003800000 */
[----:B------:R-:W-:Y:S01]  /*19f0*/  BPT.TRAP 0x1 ;  /* 0x000000040000795c */ /* 0x000fe20000300000 */
.L_x_21:
[----:B------:R-:W-:-:S05]  /*1a00*/  IMAD.U32 R4, RZ, RZ, UR46 ;  /* 0x0000002eff047e24 */ /* 0x000fca000f8e00ff */
[----:B------:R-:W-:Y:S01]  /*1a10*/  ISETP.GE.AND P2, PT, R4, 0x1, PT ;  /* 0x000000010400780c */ /* 0x000fe20003f46270 */
[----:B-1----:R-:W-:-:S12]  /*1a20*/  @P1 BRA `(.L_x_22) ;  /* 0x0000000000081947 */ /* 0x002fd80003800000 */
[----:B------:R-:W1:Y:S02]  /*1a30*/  SYNCS.PHASECHK.TRANS64.TRYWAIT P1, [R3+URZ], R0 ;  /* 0x00000000030075a7 */ /* 0x000e64000802017f */
[----:B-1----:R-:W-:Y:S05]  /*1a40*/  @!P1 BRA `(.L_x_23) ;  /* 0x0000006000489947 */ /* 0x002fea0003800000 */
.L_x_22:
[----:B------:R-:W-:Y:S05]  /*1a50*/  WARPSYNC.ALL ;  /* 0x0000000000007948 */ /* 0x000fea0003800000 */
[----:B------:R-:W-:Y:S01]  /*1a60*/  UIADD3 UR4, UR42, 0x180, URZ ;  /* 0x000001802a047890 */ /* 0x000fe2000fffe03f */
[----:B------:R-:W-:Y:S01]  /*1a70*/  WARPGROUP.ARRIVE ;  /* 0x00000000000079c5 */ /* 0x000fe20000000000 */
[----:B------:R-:W-:Y:S02]  /*1a80*/  UIADD3 UR5, UR42, 0x8180, URZ ;  /* 0x000081802a057890 */ /* 0x000fe4000fffe03f */
[----:B------:R-:W-:Y:S02]  /*1a90*/  USHF.R.U32.HI UR4, URZ, 0x4, UR4 ;  /* 0x000000043f047899 */ /* 0x000fe40008011604 */
[----:B------:R-:W-:-:S02]  /*1aa0*/  USHF.R.U32.HI UR5, URZ, 0x4, UR5 ;  /* 0x000000043f057899 */ /* 0x000fc40008011605 */
[----:B------:R-:W-:Y:S02]  /*1ab0*/  ULOP3.LUT UR4, UR4, 0x3fff, URZ, 0xc0, !UPT ;  /* 0x00003fff04047892 */ /* 0x000fe4000f8ec03f */
[----:B------:R-:W-:Y:S02]  /*1ac0*/  ULOP3.LUT UR5, UR5, 0x3fff, URZ, 0xc0, !UPT ;  /* 0x00003fff05057892 */ /* 0x000fe4000f8ec03f */
[----:B------:R-:W-:Y:S02]  /*1ad0*/  ULOP3.LUT UR8, UR4, 0x10000, URZ, 0xfc, !UPT ;  /* 0x0001000004087892 */ /* 0x000fe4000f8efc3f */
[----:B------:R-:W-:Y:S02]  /*1ae0*/  ULOP3.LUT UR9, UR5, 0x10000, URZ, 0xfc, !UPT ;  /* 0x0001000005097892 */ /* 0x000fe4000f8efc3f */
[----:B------:R-:W-:Y:S02]  /*1af0*/  ULEA UR10, UR45, UR8, 0x9 ;  /* 0x000000082d0a7291 */ /* 0x000fe4000f8e483f */
[----:B------:R-:W-:Y:S01]  /*1b00*/  ULEA UR11, UR45, UR9, 0xa ;  /* 0x000000092d0b7291 */ /* 0x000fe2000f8e503f */
[----:B------:R-:W-:Y:S01]  /*1b10*/  UMOV UR5, 0x40000040 ;  /* 0x4000004000057882 */ /* 0x000fe20000000000 */
[----:B------:R-:W-:-:S03]  /*1b20*/  UMOV UR7, 0x40000040 ;  /* 0x4000004000077882 */ /* 0x000fc60000000000 */
[----:B------:R-:W-:Y:S02]  /*1b30*/  UMOV UR4, UR10 ;  /* 0x0000000a00047c82 */ /* 0x000fe40008000000 */
[----:B------:R-:W-:Y:S02]  /*1b40*/  UMOV UR6, UR11 ;  /* 0x0000000b00067c82 */ /* 0x000fe40008000000 */
[----:B------:R-:W-:Y:S01]  /*1b50*/  HGMMA.64x128x16.F32.BF16 R24, gdesc[UR4], RZ, !UPT, gsb0 ;  /* 0x01e00000041879f0 */ /* 0x000fe2000c0018ff */
[----:B------:R-:W-:Y:S02]  /*1b60*/  UIADD3 UR4, UR10, 0x2, URZ ;  /* 0x000000020a047890 */ /* 0x000fe4000fffe03f */
[----:B------:R-:W-:Y:S01]  /*1b70*/  UIADD3 UR6, UR11, 0x2, URZ ;  /* 0x000000020b067890 */ /* 0x000fe2000fffe03f */
[----:B------:R-:W-:Y:S01]  /*1b80*/  UMOV UR5, 0x40000040 ;  /* 0x4000004000057882 */ /* 0x000fe20000000000 */
[----:B------:R-:W-:Y:S01]  /*1b90*/  UMOV UR7, 0x40000040 ;  /* 0x4000004000077882 */ /* 0x000fe20000000000 */
[----:B------:R-:W-:-:S02]  /*1ba0*/  WARPGROUP.DEPBAR.LE gsb0, 0x0 ;  /* 0x00008000000079c5 */ /* 0x000fc40000010000 */
[----:B------:R-:W-:-:S06]  /*1bb0*/  WARPGROUP.ARRIVE ;  /* 0x00000000000079c5 */ /* 0x000fcc0000000000 */
[----:B------:R-:W-:Y:S01]  /*1bc0*/  HGMMA.64x128x16.F32.BF16 R24, gdesc[UR4], R24, gsb0 ;  /* 0x01e00000041879f0 */ /* 0x000fe20008001818 */
[----:B------:R-:W-:Y:S02]  /*1bd0*/  UIADD3 UR4, UR10, 0x4, URZ ;  /* 0x000000040a047890 */ /* 0x000fe4000fffe03f */
[----:B------:R-:W-:Y:S01]  /*1be0*/  UIADD3 UR6, UR11, 0x4, URZ ;  /* 0x000000040b067890 */ /* 0x000fe2000fffe03f */
[----:B------:R-:W-:Y:S01]  /*1bf0*/  UMOV UR5, 0x40000040 ;  /* 0x4000004000057882 */ /* 0x000fe20000000000 */
[----:B------:R-:W-:Y:S01]  /*1c00*/  UMOV UR7, 0x40000040 ;  /* 0x4000004000077882 */ /* 0x000fe20000000000 */
[----:B------:R-:W-:Y:S02]  /*1c10*/  WARPGROUP.DEPBAR.LE gsb0, 0x0 ;  /* 0x00008000000079c5 */ /* 0x000fe40000010000 */
        /* <DEDUP_REMOVED lines=8> */
[----:B------:R-:W-:Y:S03]  /*1ca0*/  HGMMA.64x128x16.F32.BF16 R24, gdesc[UR4], R24, gsb0 ;  /* 0x01e00000041879f0 */ /* 0x000fe60008001818 */
[----:B------:R-:W-:Y:S02]  /*1cb0*/  WARPGROUP.DEPBAR.LE gsb0, 0x0 ;  /* 0x00008000000079c5 */ /* 0x000fe40000010000 */
[----:B------:R-:W-:Y:S05]  /*1cc0*/  @!P2 BRA `(.L_x_24) ;  /* 0x000000040018a947 */ /* 0x000fea0003800000 */
[----:B------:R-:W-:Y:S01]  /*1cd0*/  UIADD3 UR4, UR45, 0x1, URZ ;  /* 0x000000012d047890 */ /* 0x000fe2000fffe03f */
[----:B01----:R-:W-:Y:S02]  /*1ce0*/  IMAD.U32 R0, RZ, RZ, UR46 ;  /* 0x0000002eff007e24 */ /* 0x003fe4000f8e00ff */
[----:B------:R-:W-:Y:S01]  /*1cf0*/  IMAD.U32 R3, RZ, RZ, UR45 ;  /* 0x0000002dff037e24 */ /* 0x000fe2000f8e00ff */
[----:B------:R-:W-:-:S04]  /*1d00*/  UISETP.NE.AND UP0, UPT, UR4, 0x4, UPT ;  /* 0x000000040400788c */ /* 0x000fc8000bf05270 */
[----:B------:R-:W-:Y:S02]  /*1d10*/  USEL UR5, URZ, 0x1, UP0 ;  /* 0x000000013f057887 */ /* 0x000fe40008000000 */
[----:B------:R-:W-:Y:S02]  /*1d20*/  USEL UR10, UR4, URZ, UP0 ;  /* 0x0000003f040a7287 */ /* 0x000fe40008000000 */
[----:B------:R-:W-:-:S06]  /*1d30*/  ULOP3.LUT UR5, UR48, UR5, URZ, 0x3c, !UPT ;  /* 0x0000000530057292 */ /* 0x000fcc000f8e3c3f */
[----:B------:R-:W-:-:S07]  /*1d40*/  IMAD.U32 R6, RZ, RZ, UR5 ;  /* 0x00000005ff067e24 */ /* 0x000fce000f8e00ff */
.L_x_31:
[----:B------:R-:W-:Y:S05]  /*1d50*/  @!P0 BRA `(.L_x_25) ;  /* 0x0000000000048947 */ /* 0x000fea0003800000 */
[----:B------:R-:W-:Y:S01]  /*1d60*/  BPT.TRAP 0x1 ;  /* 0x000000040000795c */ /* 0x000fe20000300000 */
.L_x_25:
[----:B------:R-:W-:Y:S01]  /*1d70*/  ULEA UR4, UR10, UR42, 0x3 ;  /* 0x0000002a0a047291 */ /* 0x000fe2000f8e183f */
[----:B------:R-:W-:-:S08]  /*1d80*/  SHF.L.U32 R4, R6, 0x1f, RZ ;  /* 0x0000001f06047819 */ /* 0x000fd000000006ff */
[----:B------:R0:W1:Y:S01]  /*1d90*/  SYNCS.PHASECHK.TRANS64.TRYWAIT P1, [UR4], R4 ;  /* 0x00000004ff0075a7 */ /* 0x0000620008020144 */
[----:B------:R-:W-:Y:S05]  /*1da0*/  @!P0 BRA `(.L_x_26) ;  /* 0x0000000000048947 */ /* 0x000fea0003800000 */
[----:B------:R-:W-:Y:S01]  /*1db0*/  BPT.TRAP 0x1 ;  /* 0x000000040000795c */ /* 0x000fe20000300000 */
.L_x_26:
[----:B-1----:R-:W-:Y:S05]  /*1dc0*/  @P1 BRA `(.L_x_27) ;  /* 0x0000000000081947 */ /* 0x002fea0003800000 */
[----:B------:R-:W1:Y:S02]  /*1dd0*/  SYNCS.PHASECHK.TRANS64.TRYWAIT P1, [UR4], R4 ;  /* 0x00000004ff0075a7 */ /* 0x000e640008020144 */
[----:B-1----:R-:W-:Y:S05]  /*1de0*/  @!P1 BRA `(.L_x_28) ;  /* 0x0000005c00749947 */ /* 0x002fea0003800000 */
.L_x_27:
[----:B------:R-:W-:Y:S01]  /*1df0*/  ULEA UR11, UR10, UR8, 0x9 ;  /* 0x000000080a0b7291 */ /* 0x000fe2000f8e483f */
[----:B------:R-:W-:Y:S01]  /*1e00*/  WARPGROUP.ARRIVE ;  /* 0x00000000000079c5 */ /* 0x000fe20000000000 */
[----:B------:R-:W-:Y:S01]  /*1e10*/  ULEA UR12, UR10, UR9, 0xa ;  /* 0x000000090a0c7291 */ /* 0x000fe2000f8e503f */
[----:B------:R-:W-:Y:S01]  /*1e20*/  UMOV UR5, 0x40000040 ;  /* 0x4000004000057882 */ /* 0x000fe20000000000 */
[----:B------:R-:W-:-:S03]  /*1e30*/  UMOV UR7, 0x40000040 ;  /* 0x4000004000077882 */ /* 0x000fc60000000000 */
[----:B------:R-:W-:Y:S02]  /*1e40*/  UMOV UR4, UR11 ;  /* 0x0000000b00047c82 */ /* 0x000fe40008000000 */
[----:B------:R-:W-:Y:S02]  /*1e50*/  UMOV UR6, UR12 ;  /* 0x0000000c00067c82 */ /* 0x000fe40008000000 */
[----:B------:R-:W-:Y:S01]  /*1e60*/  HGMMA.64x128x16.F32.BF16 R24, gdesc[UR4], R24, gsb0 ;  /* 0x01e00000041879f0 */ /* 0x000fe20008001818 */
        /* <DEDUP_REMOVED lines=23> */
[----:B------:R-:W-:Y:S01]  /*1fe0*/  BPT.TRAP 0x1 ;  /* 0x000000040000795c */ /* 0x000fe20000300000 */
.L_x_29:
[----:B------:R-:W-:Y:S01]  /*1ff0*/  ISETP.NE.AND P1, PT, R99, RZ, PT ;  /* 0x000000ff6300720c */ /* 0x000fe20003f25270 */
[----:B------:R-:W-:-:S12]  /*2000*/  UISETP.GT.U32.AND UP0, UPT, UR36, 0x1, UPT ;  /* 0x000000012400788c */ /* 0x000fd8000bf04070 */
[----:B01----:R-:W-:-:S05]  /*2010*/  @P1 LEA R4, R3, UR42, 0x3 ;  /* 0x0000002a03041c11 */ /* 0x003fca000f8e18ff */
[----:B------:R-:W-:-:S05]  /*2020*/  @P1 VIADD R5, R4, 0x20 ;  /* 0x0000002004051836 */ /* 0x000fca0000000000 */
[----:B------:R-:W-:-:S04]  /*2030*/  @P1 PRMT R5, R22, 0x654, R5 ;  /* 0x0000065416051816 */ /* 0x000fc80000000005 */
[----:B------:R0:W-:Y:S01]  /*2040*/  @P1 SYNCS.ARRIVE.TRANS64.RED.A1T0 RZ, [R5+URZ], RZ ;  /* 0x000000ff05ff19a7 */ /* 0x0001e2000810043f */
[----:B------:R-:W-:-:S13]  /*2050*/  PLOP3.LUT P1, PT, PT, PT, UP0, 0x80, 0x0 ;  /* 0x000000000000781c */ /* 0x000fda0003f2f008 */
[----:B0-----:R-:W-:Y:S05]  /*2060*/  @P1 BRA `(.L_x_30) ;  /* 0x0000000000041947 */ /* 0x001fea0003800000 */
[----:B------:R-:W-:Y:S01]  /*2070*/  BPT.TRAP 0x1 ;  /* 0x000000040000795c */ /* 0x000fe20000300000 */
.L_x_30:
[----:B------:R-:W-:Y:S01]  /*2080*/  UIADD3 UR10, UR10, 0x1, URZ ;  /* 0x000000010a0a7890 */ /* 0x000fe2000fffe03f */
[C---:B------:R-:W-:Y:S01]  /*2090*/  ISETP.GT.AND P2, PT, R0.reuse, 0x1, PT ;  /* 0x000000010000780c */ /* 0x040fe20003f44270 */
[----:B------:R-:W-:Y:S02]  /*20a0*/  VIADD R3, R3, 0x1 ;  /* 0x0000000103037836 */ /* 0x000fe40000000000 */
[----:B------:R-:W-:Y:S01]  /*20b0*/  UISETP.NE.AND UP0, UPT, UR10, 0x4, UPT ;  /* 0x000000040a00788c */ /* 0x000fe2000bf05270 */
[----:B------:R-:W-:Y:S02]  /*20c0*/  VIADD R0, R0, 0xffffffff ;  /* 0xffffffff00007836 */ /* 0x000fe40000000000 */
[C---:B------:R-:W-:Y:S01]  /*20d0*/  ISETP.NE.AND P1, PT, R3.reuse, 0x4, PT ;  /* 0x000000040300780c */ /* 0x040fe20003f25270 */
[----:B------:R-:W-:Y:S02]  /*20e0*/  USEL UR4, URZ, 0x1, UP0 ;  /* 0x000000013f047887 */ /* 0x000fe40008000000 */
[----:B------:R-:W-:Y:S01]  /*20f0*/  USEL UR10, UR10, URZ, UP0 ;  /* 0x0000003f0a0a7287 */ /* 0x000fe20008000000 */
[----:B------:R-:W-:-:S03]  /*2100*/  SEL R3, R3, RZ, P1 ;  /* 0x000000ff03037207 */ /* 0x000fc60000800000 */
[----:B------:R-:W-:Y:S01]  /*2110*/  LOP3.LUT R6, R6, UR4, RZ, 0x3c, !PT ;  /* 0x0000000406067c12 */ /* 0x000fe2000f8e3cff */
[----:B------:R-:W-:Y:S07]  /*2120*/  @P2 BRA `(.L_x_31) ;  /* 0xfffffffc00082947 */ /* 0x000fee000383ffff */
.L_x_24:
[----:B01----:R-:W0:Y:S01]  /*2130*/  LDC R0, c[0x0][0x28c] ;  /* 0x0000a300ff007b82 */ /* 0x003e220000000800 */
[----:B------:R1:W-:Y:S01]  /*2140*/  SYNCS.ARRIVE.TRANS64.A1T0 RZ, [R101+UR50], RZ ;  /* 0x000000ff65ff79a7 */ /* 0x0003e20008100032 */
[----:B0-----:R-:W-:-:S13]  /*2150*/  ISETP.GE.AND P1, PT, R0, 0x1, PT ;  /* 0x000000010000780c */ /* 0x001fda0003f26270 */
[----:B-1----:R-:W-:Y:S05]  /*2160*/  @!P1 BRA `(.L_x_32) ;  /* 0x0000000000409947 */ /* 0x002fea0003800000 */
[----:B------:R-:W-:Y:S05]  /*2170*/  @!P0 BRA `(.L_x_33) ;  /* 0x0000000000048947 */ /* 0x000fea0003800000 */
[----:B------:R-:W-:Y:S01]  /*2180*/  BPT.TRAP 0x1 ;  /* 0x000000040000795c */ /* 0x000fe20000300000 */
.L_x_33:
[----:B------:R-:W-:Y:S01]  /*2190*/  ISETP.NE.AND P0, PT, R99, RZ, PT ;  /* 0x000000ff6300720c */ /* 0x000fe20003f05270 */
[----:B------:R-:W-:-:S12]  /*21a0*/  IMAD.U32 R3, RZ, RZ, UR42 ;  /* 0x0000002aff037e24 */ /* 0x000fd8000f8e00ff */
[----:B------:R-:W-:-:S05]  /*21b0*/  VOTEU.ANY UP0, P0 ;  /* 0x00000000003f7886 */ /* 0x000fca0000000100 */
[----:B------:R-:W-:Y:S02]  /*21c0*/  @UP0 UIADD3 UR4, UR46, UR45, URZ ;  /* 0x0000002d2e040290 */ /* 0x000fe4000fffe03f */
[----:B------:R-:W-:-:S04]  /*21d0*/  UISETP.GT.U32.AND UP0, UPT, UR36, 0x1, UPT ;  /* 0x000000012400788c */ /* 0x000fc8000bf04070 */
[----:B------:R-:W-:-:S04]  /*21e0*/  IMAD.U32 R0, RZ, RZ, UR4 ;  /* 0x00000004ff007e24 */ /* 0x000fc8000f8e00ff */
[----:B------:R-:W-:-:S05]  /*21f0*/  @P0 IMAD.SHL.U32 R0, R0, 0x8, RZ ;  /* 0x0000000800000824 */ /* 0x000fca00078e00ff */
[----:B------:R-:W-:-:S04]  /*2200*/  @P0 LOP3.LUT R0, R0, 0x18, RZ, 0xc0, !PT ;  /* 0x0000001800000812 */ /* 0x000fc800078ec0ff */
[----:B------:R-:W-:-:S04]  /*2210*/  @P0 IADD3 R3, R3, 0x20, R0 ;  /* 0x0000002003030810 */ /* 0x000fc80007ffe000 */
[----:B------:R-:W-:-:S04]  /*2220*/  @P0 PRMT R3, R22, 0x654, R3 ;  /* 0x0000065416030816 */ /* 0x000fc80000000003 */
[----:B------:R0:W-:Y:S01]  /*2230*/  @P0 SYNCS.ARRIVE.TRANS64.RED.A1T0 RZ, [R3+URZ], RZ ;  /* 0x000000ff03ff09a7 */ /* 0x0001e2000810043f */
[----:B------:R-:W-:-:S13]  /*2240*/  PLOP3.LUT P0, PT, PT, PT, UP0, 0x80, 0x0 ;  /* 0x000000000000781c */ /* 0x000fda0003f0f008 */
[----:B0-----:R-:W-:Y:S05]  /*2250*/  @P0 BRA `(.L_x_32) ;  /* 0x0000000000040947 */ /* 0x001fea0003800000 */
[----:B------:R-:W-:Y:S01]  /*2260*/  BPT.TRAP 0x1 ;  /* 0x000000040000795c */ /* 0x000fe20000300000 */
.L_x_32:
[----:B------:R-:W-:Y:S02]  /*2270*/  SHF.L.U32 R3, R100, 0x1f, RZ ;  /* 0x0000001f64037819 */ /* 0x000fe400000006ff */
[----:B------:R-:W-:Y:S02]  /*2280*/  SHF.R.S32.HI R13, RZ, 0x1f, R19 ;  /* 0x0000001fff0d7819 */ /* 0x000fe40000011413 */
[----:B------:R-:W0:Y:S02]  /*2290*/  SYNCS.PHASECHK.TRANS64.TRYWAIT P0, [R96+URZ+0x8], R3 ;  /* 0x00000803600075a7 */ /* 0x000e24000800017f */
[----:B0-----:R-:W-:Y:S05]  /*22a0*/  @!P0 BRA `(.L_x_34) ;  /* 0x00000058005c8947 */ /* 0x001fea0003800000 */
.L_x_188:
[----:B------:R-:W-:Y:S01]  /*22b0*/  IMAD.SHL.U32 R5, R18, 0x40, RZ ;  /* 0x0000004012057824 */ /* 0x000fe200078e00ff */
[----:B------:R-:W-:Y:S01]  /*22c0*/  ULDC UR6, c[0x0][0x284] ;  /* 0x0000a10000067ab9 */ /* 0x000fe20000000800 */
[----:B------:R-:W-:Y:S01]  /*22d0*/  IMAD.SHL.U32 R10, R2, 0x80, RZ ;  /* 0x00000080020a7824 */ /* 0x000fe200078e00ff */
[----:B------:R-:W-:Y:S01]  /*22e0*/  ULDC.64 UR4, c[0x0][0x5d0] ;  /* 0x0001740000047ab9 */ /* 0x000fe20000000a00 */
[----:B------:R-:W-:Y:S01]  /*22f0*/  IMAD.WIDE R20, R18, 0x40, R90 ;  /* 0x0000004012147825 */ /* 0x000fe200078e025a */
[----:B------:R-:W-:Y:S01]  /*2300*/  ISETP.GE.AND P0, PT, R5, UR6, PT ;  /* 0x0000000605007c0c */ /* 0x000fe2000bf06270 */
[----:B------:R-:W-:Y:S01]  /*2310*/  ULDC UR6, c[0x0][0x288] ;  /* 0x0000a20000067ab9 */ /* 0x000fe20000000800 */
[----:B------:R-:W-:Y:S01]  /*2320*/  SHF.R.S32.HI R11, RZ, 0x1f, R10 ;  /* 0x0000001fff0b7819 */ /* 0x000fe2000001140a */
[----:B------:R-:W-:Y:S01]  /*2330*/  IMAD R0, R13, UR4, RZ ;  /* 0x000000040d007c24 */ /* 0x000fe2000f8e02ff */
[----:B------:R-:W-:Y:S01]  /*2340*/  ISETP.GE.OR P0, PT, R10, UR6, P0 ;  /* 0x000000060a007c0c */ /* 0x000fe20008706670 */
[----:B0-----:R-:W-:-:S04]  /*2350*/  IMAD.WIDE.U32 R2, R19, UR4, R92 ;  /* 0x0000000413027c25 */ /* 0x001fc8000f8e005c */
[----:B------:R-:W-:Y:S01]  /*2360*/  IMAD R7, R19, UR5, R0 ;  /* 0x0000000513077c24 */ /* 0x000fe2000f8e0200 */
[----:B------:R-:W-:Y:S01]  /*2370*/  IADD3 R2, P1, R10, R2, RZ ;  /* 0x000000020a027210 */ /* 0x000fe20007f3e0ff */
[----:B------:R-:W-:Y:S02]  /*2380*/  ULDC.64 UR4, c[0x0][0x5c8] ;  /* 0x0001720000047ab9 */ /* 0x000fe40000000a00 */
[----:B------:R-:W-:Y:S01]  /*2390*/  IMAD R9, R21, UR4, RZ ;  /* 0x0000000415097c24 */ /* 0x000fe2000f8e02ff */
[----:B------:R-:W-:-:S03]  /*23a0*/  IADD3.X R3, R11, R3, R7, P1, !PT ;  /* 0x000000030b037210 */ /* 0x000fc60000ffe407 */
[C---:B------:R-:W-:Y:S02]  /*23b0*/  IMAD R9, R20.reuse, UR5, R9 ;  /* 0x0000000514097c24 */ /* 0x040fe4000f8e0209 */
[----:B------:R-:W-:Y:S01]  /*23c0*/  IMAD.WIDE.U32 R102, R20, UR4, R2 ;  /* 0x0000000414667c25 */ /* 0x000fe2000f8e0002 */
[----:B------:R-:W-:Y:S06]  /*23d0*/  @P0 BRA `(.L_x_35) ;  /* 0x0000003c00dc0947 */ /* 0x000fec0003800000 */
[----:B-----5:R-:W-:Y:S01]  /*23e0*/  FSETP.NEU.AND P0, PT, R88, RZ, PT ;  /* 0x000000ff5800720b */ /* 0x020fe20003f0d000 */
[----:B------:R-:W-:Y:S01]  /*23f0*/  IMAD.IADD R14, R95, 0x1, -R10 ;  /* 0x000000015f0e7824 */ /* 0x000fe200078e0a0a */
[----:B------:R-:W-:Y:S01]  /*2400*/  BSSY B0, `(.L_x_35) ;  /* 0x00003f4000007945 */ /* 0x000fe20003800000 */
[----:B------:R-:W-:Y:S02]  /*2410*/  IMAD.IADD R0, R98, 0x1, -R5 ;  /* 0x0000000162007824 */ /* 0x000fe400078e0a05 */
[----:B------:R-:W-:Y:S01]  /*2420*/  IMAD.IADD R111, R103, 0x1, R9 ;  /* 0x00000001676f7824 */ /* 0x000fe200078e0209 */
[----:B------:R-:W-:-:S04]  /*2430*/  ISETP.GT.AND P2, PT, R14, RZ, PT ;  /* 0x000000ff0e00720c */ /* 0x000fc80003f44270 */
[----:B------:R-:W-:-:S03]  /*2440*/  ISETP.GT.AND P1, PT, R0, RZ, P2 ;  /* 0x000000ff0000720c */ /* 0x000fc60001724270 */
[----:B------:R-:W-:Y:S10]  /*2450*/  @!P0 BRA `(.L_x_36) ;  /* 0x0000002c00208947 */ /* 0x000ff40003800000 */
[----:B------:R-:W0:Y:S01]  /*2460*/  LDC.64 R104, c[0x0][0x5b8] ;  /* 0x00016e00ff687b82 */ /* 0x000e220000000a00 */
[----:B------:R-:W-:-:S07]  /*2470*/  ULDC.64 UR4, c[0x0][0x5c0] ;  /* 0x0001700000047ab9 */ /* 0x000fce0000000a00 */
[----:B------:R-:W1:Y:S08]  /*2480*/  LDC.64 R106, c[0x0][0x5b0] ;  /* 0x00016c00ff6a7b82 */ /* 0x000e700000000a00 */
[----:B------:R-:W2:Y:S01]  /*2490*/  LDC.64 R108, c[0x0][0x5a8] ;  /* 0x00016a00ff6c7b82 */ /* 0x000ea20000000a00 */
[-C--:B0-----:R-:W-:Y:S02]  /*24a0*/  IMAD R4, R13, R104.reuse, RZ ;  /* 0x000000680d047224 */ /* 0x081fe400078e02ff */
[----:B------:R-:W-:-:S04]  /*24b0*/  IMAD.WIDE.U32 R2, R19, R104, R92 ;  /* 0x0000006813027225 */ /* 0x000fc800078e005c */
[----:B------:R-:W-:Y:S01]  /*24c0*/  IMAD R103, R19, R105, R4 ;  /* 0x0000006913677224 */ /* 0x000fe200078e0204 */
[----:B------:R-:W-:Y:S01]  /*24d0*/  IADD3 R4, P0, R10, R2, RZ ;  /* 0x000000020a047210 */ /* 0x000fe20007f1e0ff */
[----:B-1----:R-:W-:-:S03]  /*24e0*/  IMAD R2, R21, R106, RZ ;  /* 0x0000006a15027224 */ /* 0x002fc600078e02ff */
[----:B------:R-:W-:Y:S01]  /*24f0*/  IADD3.X R5, R11, R3, R103, P0, !PT ;  /* 0x000000030b057210 */ /* 0x000fe200007fe467 */
[C---:B------:R-:W-:Y:S02]  /*2500*/  IMAD R105, R20.reuse, R107, R2 ;  /* 0x0000006b14697224 */ /* 0x040fe400078e0202 */
[----:B------:R-:W-:-:S04]  /*2510*/  IMAD.WIDE.U32 R2, R20, R106, R4 ;  /* 0x0000006a14027225 */ /* 0x000fc800078e0004 */
[----:B------:R-:W-:Y:S01]  /*2520*/  IMAD.IADD R3, R3, 0x1, R105 ;  /* 0x0000000103037824 */ /* 0x000fe200078e0269 */
[----:B--2---:R-:W-:-:S04]  /*2530*/  LEA R8, P0, R2, R108, 0x1 ;  /* 0x0000006c02087211 */ /* 0x004fc800078008ff */
[----:B------:R-:W-:-:S05]  /*2540*/  LEA.HI.X R9, R2, R109, R3, 0x1, P0 ;  /* 0x0000006d02097211 */ /* 0x000fca00000f0c03 */
[----:B------:R0:W2:Y:S01]  /*2550*/  @P1 LDG.E.LTC128B.U16 R15, desc[UR54][R8.64] ;  /* 0x00000036080f1981 */ /* 0x0000a2000c1e1520 */
[----:B------:R-:W-:Y:S01]  /*2560*/  IMAD.WIDE.U32 R2, R20, R106, R10 ;  /* 0x0000006a14027225 */ /* 0x000fe200078e000a */
[----:B------:R-:W-:Y:S02]  /*2570*/  BSSY B1, `(.L_x_37) ;  /* 0x0000014000017945 */ /* 0x000fe40003800000 */
[----:B------:R-:W-:-:S04]  /*2580*/  IADD3 R12, P0, R92, R2, RZ ;  /* 0x000000025c0c7210 */ /* 0x000fc80007f1e0ff */
[----:B------:R-:W-:Y:S01]  /*2590*/  IADD3.X R13, R93, R105, R3, P0, !PT ;  /* 0x000000695d0d7210 */ /* 0x000fe200007fe403 */
[----:B0-----:R-:W-:Y:S01]  /*25a0*/  IMAD.SHL.U32 R8, R106, 0x8, RZ ;  /* 0x000000086a087824 */ /* 0x001fe200078e00ff */
[----:B------:R-:W-:Y:S02]  /*25b0*/  LEA R6, P0, R102, UR4, 0x1 ;  /* 0x0000000466067c11 */ /* 0x000fe4000f8008ff */
[----:B------:R-:W-:Y:S01]  /*25c0*/  SHF.L.U64.HI R9, R106, 0x3, R107 ;  /* 0x000000036a097819 */ /* 0x000fe2000001026b */
[----:B------:R-:W-:-:S04]  /*25d0*/  IMAD.WIDE.U32 R12, R19, R104, R12 ;  /* 0x00000068130c7225 */ /* 0x000fc800078e000c */
[----:B------:R-:W-:Y:S01]  /*25e0*/  IMAD.IADD R3, R103, 0x1, R13 ;  /* 0x0000000167037824 */ /* 0x000fe200078e020d */
[----:B------:R-:W-:-:S04]  /*25f0*/  LEA R2, P4, R12, R108, 0x1 ;  /* 0x0000006c0c027211 */ /* 0x000fc800078808ff */
[----:B------:R-:W-:Y:S01]  /*2600*/  LEA.HI.X R3, R12, R109, R3, 0x1, P4 ;  /* 0x0000006d0c037211 */ /* 0x000fe200020f0c03 */
[----:B--2---:R-:W-:-:S04]  /*2610*/  IMAD.U32 R7, R15, 0x10000, RZ ;  /* 0x000100000f077824 */ /* 0x004fc800078e00ff */
[----:B------:R-:W-:-:S04]  /*2620*/  FMUL R7, R7, R88 ;  /* 0x0000005807077220 */ /* 0x000fc80000400000 */
[----:B------:R-:W-:Y:S01]  /*2630*/  FFMA R24, R24, R23, R7 ;  /* 0x0000001718187223 */ /* 0x000fe20000000007 */
[----:B------:R-:W-:Y:S02]  /*2640*/  LEA.HI.X R7, R102, UR5, R111, 0x1, P0 ;  /* 0x0000000566077c11 */ /* 0x000fe400080f0c6f */
[----:B------:R-:W-:Y:S02]  /*2650*/  ISETP.GT.AND P0, PT, R14, 0x1, PT ;  /* 0x000000010e00780c */ /* 0x000fe40003f04270 */
[----:B------:R-:W-:Y:S02]  /*2660*/  F2FP.BF16.F32.PACK_AB R24, RZ, R24 ;  /* 0x00000018ff18723e */ /* 0x000fe400000010ff */
[----:B------:R-:W-:-:S03]  /*2670*/  ISETP.GT.AND P3, PT, R0, RZ, P0 ;  /* 0x000000ff0000720c */ /* 0x000fc60000764270 */
[----:B------:R0:W-:Y:S10]  /*2680*/  @P1 STG.E.U16 desc[UR54][R6.64], R24 ;  /* 0x0000001806001986 */ /* 0x0001f4000c101536 */
[----:B------:R-:W-:Y:S05]  /*2690*/  @!P3 BRA `(.L_x_38) ;  /* 0x000000000004b947 */ /* 0x000fea0003800000 */
[----:B------:R1:W5:Y:S02]  /*26a0*/  LDG.E.LTC128B.U16 R15, desc[UR54][R2.64+0x2] ;  /* 0x00000236020f7981 */ /* 0x000364000c1e1520 */
.L_x_38:
[----:B------:R-:W-:Y:S05]  /*26b0*/  BSYNC B1 ;  /* 0x0000000000017941 */ /* 0x000fea0003800000 */
.L_x_37:
[----:B------:R-:W-:Y:S01]  /*26c0*/  IMAD.WIDE.U32 R8, R20, R106, R8 ;  /* 0x0000006a14087225 */ /* 0x000fe200078e0008 */
[----:B------:R-:W-:-:S03]  /*26d0*/  ISETP.GT.AND P2, PT, R0, 0x8, P2 ;  /* 0x000000080000780c */ /* 0x000fc60001744270 */
[----:B-----5:R-:W-:Y:S01]  /*26e0*/  IMAD.U32 R13, R15, 0x10000, RZ ;  /* 0x000100000f0d7824 */ /* 0x020fe200078e00ff */
[----:B------:R-:W-:Y:S01]  /*26f0*/  IADD3 R4, P1, R4, R8, RZ ;  /* 0x0000000804047210 */ /* 0x000fe20007f3e0ff */
[----:B------:R-:W-:Y:S02]  /*2700*/  IMAD.IADD R105, R105, 0x1, R9 ;  /* 0x0000000169697824 */ /* 0x000fe400078e0209 */
[----:B------:R-:W-:Y:S02]  /*2710*/  FMUL R12, R13, R88 ;  /* 0x000000580d0c7220 */ /* 0x000fe40000400000 */
[----:B------:R-:W-:Y:S02]  /*2720*/  IMAD.X R5, R105, 0x1, R5, P1 ;  /* 0x0000000169057824 */ /* 0x000fe400008e0605 */
[----:B------:R-:W-:Y:S01]  /*2730*/  FFMA R25, R25, R23, R12 ;  /* 0x0000001719197223 */ /* 0x000fe2000000000c */
[----:B------:R-:W-:-:S04]  /*2740*/  LEA R12, P1, R4, R108, 0x1 ;  /* 0x0000006c040c7211 */ /* 0x000fc800078208ff */
[----:B------:R-:W-:Y:S01]  /*2750*/  LEA.HI.X R13, R4, R109, R5, 0x1, P1 ;  /* 0x0000006d040d7211 */ /* 0x000fe200008f0c05 */
[----:B------:R-:W-:Y:S01]  /*2760*/  @P3 IMAD.MOV.U32 R4, RZ, RZ, R6 ;  /* 0x000000ffff043224 */ /* 0x000fe200078e0006 */
[----:B------:R-:W-:Y:S01]  /*2770*/  F2FP.BF16.F32.PACK_AB R25, RZ, R25 ;  /* 0x00000019ff19723e */ /* 0x000fe200000010ff */
[----:B------:R-:W-:-:S05]  /*2780*/  @P3 IMAD.MOV.U32 R5, RZ, RZ, R7 ;  /* 0x000000ffff053224 */ /* 0x000fca00078e0007 */
[----:B------:R2:W-:Y:S04]  /*2790*/  @P3 STG.E.U16 desc[UR54][R4.64+0x2], R25 ;  /* 0x0000021904003986 */ /* 0x0005e8000c101536 */
[----:B------:R-:W3:Y:S01]  /*27a0*/  @P2 LDG.E.LTC128B.U16 R15, desc[UR54][R12.64] ;  /* 0x000000360c0f2981 */ /* 0x000ee2000c1e1520 */
[----:B------:R-:W-:Y:S01]  /*27b0*/  IADD3 R10, P1, P3, R92, R8, R10 ;  /* 0x000000085c0a7210 */ /* 0x000fe20007b3e00a */
[----:B------:R-:W-:Y:S01]  /*27c0*/  BSSY B1, `(.L_x_39) ;  /* 0x0000011000017945 */ /* 0x000fe20003800000 */
[----:B------:R-:W-:Y:S02]  /*27d0*/  ISETP.GT.AND P0, PT, R0, 0x8, P0 ;  /* 0x000000080000780c */ /* 0x000fe40000704270 */
[----:B------:R-:W-:Y:S02]  /*27e0*/  IADD3.X R11, R93, R105, R11, P1, P3 ;  /* 0x000000695d0b7210 */ /* 0x000fe40000fe640b */
[C---:B------:R-:W-:Y:S01]  /*27f0*/  LEA R8, P1, R94.reuse, R6, 0x1 ;  /* 0x000000065e087211 */ /* 0x040fe200078208ff */
[----:B------:R-:W-:Y:S01]  /*2800*/  IMAD.WIDE.U32 R10, R19, R104, R10 ;  /* 0x00000068130a7225 */ /* 0x000fe200078e000a */
[----:B------:R-:W-:-:S03]  /*2810*/  SHF.L.U64.HI R19, R94, 0x1, R89 ;  /* 0x000000015e137819 */ /* 0x000fc60000010259 */
[----:B------:R-:W-:Y:S01]  /*2820*/  IMAD.IADD R11, R103, 0x1, R11 ;  /* 0x00000001670b7824 */ /* 0x000fe200078e020b */
[----:B--2---:R-:W-:-:S04]  /*2830*/  LEA R4, P3, R10, R108, 0x1 ;  /* 0x0000006c0a047211 */ /* 0x004fc800078608ff */
[----:B------:R-:W-:Y:S01]  /*2840*/  LEA.HI.X R5, R10, R109, R11, 0x1, P3 ;  /* 0x0000006d0a057211 */ /* 0x000fe200018f0c0b */
[----:B---3--:R-:W-:-:S04]  /*2850*/  IMAD.U32 R9, R15, 0x10000, RZ ;  /* 0x000100000f097824 */ /* 0x008fc800078e00ff */
[----:B------:R-:W-:-:S04]  /*2860*/  FMUL R9, R9, R88 ;  /* 0x0000005809097220 */ /* 0x000fc80000400000 */
[----:B------:R-:W-:-:S05]  /*2870*/  FFMA R9, R26, R23, R9 ;  /* 0x000000171a097223 */ /* 0x000fca0000000009 */
[----:B------:R-:W-:Y:S01]  /*2880*/  F2FP.BF16.F32.PACK_AB R12, RZ, R9 ;  /* 0x00000009ff0c723e */ /* 0x000fe200000010ff */
[----:B------:R-:W-:-:S05]  /*2890*/  IMAD.X R9, R19, 0x1, R7, P1 ;  /* 0x0000000113097824 */ /* 0x000fca00008e0607 */
[----:B------:R2:W-:Y:S01]  /*28a0*/  @P2 STG.E.U16 desc[UR54][R8.64], R12 ;  /* 0x0000000c08002986 */ /* 0x0005e2000c101536 */
[----:B------:R-:W-:Y:S05]  /*28b0*/  @!P0 BRA `(.L_x_40) ;  /* 0x0000000000048947 */ /* 0x000fea0003800000 */
[----:B------:R3:W5:Y:S02]  /*28c0*/  LDG.E.LTC128B.U16 R15, desc[UR54][R4.64+0x2] ;  /* 0x00000236040f7981 */ /* 0x000764000c1e1520 */
.L_x_40:
[----:B------:R-:W-:Y:S05]  /*28d0*/  BSYNC B1 ;  /* 0x0000000000017941 */ /* 0x000fea0003800000 */
.L_x_39:
[----:B-----5:R-:W-:Y:S01]  /*28e0*/  IMAD.U32 R11, R15, 0x10000, RZ ;  /* 0x000100000f0b7824 */ /* 0x020fe200078e00ff */
[----:B------:R-:W-:Y:S01]  /*28f0*/  ISETP.GT.AND P1, PT, R14, 0x8, PT ;  /* 0x000000080e00780c */ /* 0x000fe20003f24270 */
[----:B------:R-:W-:Y:S02]  /*2900*/  BSSY B1, `(.L_x_41) ;  /* 0x0000008000017945 */ /* 0x000fe40003800000 */
[----:B------:R-:W-:Y:S01]  /*2910*/  FMUL R10, R11, R88 ;  /* 0x000000580b0a7220 */ /* 0x000fe20000400000 */
[----:B------:R-:W-:-:S03]  /*2920*/  ISETP.GT.AND P2, PT, R0, RZ, P1 ;  /* 0x000000ff0000720c */ /* 0x000fc60000f44270 */
[----:B------:R-:W-:-:S05]  /*2930*/  FFMA R10, R27, R23, R10 ;  /* 0x000000171b0a7223 */ /* 0x000fca000000000a */
[----:B------:R-:W-:-:S05]  /*2940*/  F2FP.BF16.F32.PACK_AB R10, RZ, R10 ;  /* 0x0000000aff0a723e */ /* 0x000fca00000010ff */
[----:B------:R4:W-:Y:S01]  /*2950*/  @P0 STG.E.U16 desc[UR54][R8.64+0x2], R10 ;  /* 0x0000020a08000986 */ /* 0x0009e2000c101536 */
[----:B------:R-:W-:Y:S05]  /*2960*/  @!P2 BRA `(.L_x_42) ;  /* 0x000000000004a947 */ /* 0x000fea0003800000 */
[----:B------:R0:W5:Y:S02]  /*2970*/  LDG.E.LTC128B.U16 R15, desc[UR54][R2.64+0x10] ;  /* 0x00001036020f7981 */ /* 0x000164000c1e1520 */
.L_x_42:
[----:B------:R-:W-:Y:S05]  /*2980*/  BSYNC B1 ;  /* 0x0000000000017941 */ /* 0x000fea0003800000 */
.L_x_41:
        /* <DEDUP_REMOVED lines=10> */
.L_x_44:
[----:B------:R-:W-:Y:S05]  /*2a30*/  BSYNC B1 ;  /* 0x0000000000017941 */ /* 0x000fea0003800000 */
.L_x_43:
[----:B0----5:R-:W-:Y:S01]  /*2a40*/  IMAD.U32 R11, R15, 0x10000, RZ ;  /* 0x000100000f0b7824 */ /* 0x021fe200078e00ff */
[----:B------:R-:W-:Y:S01]  /*2a50*/  ISETP.GT.AND P1, PT, R0, 0x8, P1 ;  /* 0x000000080000780c */ /* 0x000fe20000f24270 */
[----:B------:R-:W-:Y:S02]  /*2a60*/  BSSY B1, `(.L_x_45) ;  /* 0x0000007000017945 */ /* 0x000fe40003800000 */
[----:B----4-:R-:W-:-:S04]  /*2a70*/  FMUL R10, R11, R88 ;  /* 0x000000580b0a7220 */ /* 0x010fc80000400000 */
[----:B------:R-:W-:-:S05]  /*2a80*/  FFMA R10, R29, R23, R10 ;  /* 0x000000171d0a7223 */ /* 0x000fca000000000a */
[----:B------:R-:W-:-:S05]  /*2a90*/  F2FP.BF16.F32.PACK_AB R10, RZ, R10 ;  /* 0x0000000aff0a723e */ /* 0x000fca00000010ff */
[----:B------:R0:W-:Y:S01]  /*2aa0*/  @P3 STG.E.U16 desc[UR54][R6.64+0x12], R10 ;  /* 0x0000120a06003986 */ /* 0x0001e2000c101536 */
[----:B------:R-:W-:Y:S05]  /*2ab0*/  @!P1 BRA `(.L_x_46) ;  /* 0x0000000000049947 */ /* 0x000fea0003800000 */
[----:B------:R4:W5:Y:S02]  /*2ac0*/  LDG.E.LTC128B.U16 R15, desc[UR54][R4.64+0x10] ;  /* 0x00001036040f7981 */ /* 0x000964000c1e1520 */
.L_x_46:
[----:B------:R-:W-:Y:S05]  /*2ad0*/  BSYNC B1 ;  /* 0x0000000000017941 */ /* 0x000fea0003800000 */
.L_x_45:
[----:B-----5:R-:W-:Y:S01]  /*2ae0*/  IMAD.U32 R11, R15, 0x10000, RZ ;  /* 0x000100000f0b7824 */ /* 0x020fe200078e00ff */
[----:B------:R-:W-:Y:S01]  /*2af0*/  ISETP.GT.AND P0, PT, R0, 0x8, P0 ;  /* 0x000000080000780c */ /* 0x000fe20000704270 */
[----:B------:R-:W-:Y:S02]  /*2b00*/  BSSY B1, `(.L_x_47) ;  /* 0x0000007000017945 */ /* 0x000fe40003800000 */
[----:B------:R-:W-:-:S04]  /*2b10*/  FMUL R11, R11, R88 ;  /* 0x000000580b0b7220 */ /* 0x000fc80000400000 */
[----:B------:R-:W-:-:S05]  /*2b20*/  FFMA R11, R30, R23, R11 ;  /* 0x000000171e0b7223 */ /* 0x000fca000000000b */
[----:B------:R-:W-:-:S05]  /*2b30*/  F2FP.BF16.F32.PACK_AB R11, RZ, R11 ;  /* 0x0000000bff0b723e */ /* 0x000fca00000010ff */
[----:B------:R0:W-:Y:S01]  /*2b40*/  @P1 STG.E.U16 desc[UR54][R8.64+0x10], R11 ;  /* 0x0000100b08001986 */ /* 0x0001e2000c101536 */
[----:B------:R-:W-:Y:S05]  /*2b50*/  @!P0 BRA `(.L_x_48) ;  /* 0x0000000000048947 */ /* 0x000fea0003800000 */
[----:B------:R0:W5:Y:S02]  /*2b60*/  LDG.E.LTC128B.U16 R15, desc[UR54][R4.64+0x12] ;  /* 0x00001236040f7981 */ /* 0x000164000c1e1520 */
.L_x_48:
[----:B------:R-:W-:Y:S05]  /*2b70*/  BSYNC B1 ;  /* 0x0000000000017941 */ /* 0x000fea0003800000 */
.L_x_47:
[----:B0----5:R-:W-:Y:S01]  /*2b80*/  IMAD.U32 R11, R15, 0x10000, RZ ;  /* 0x000100000f0b7824 */ /* 0x021fe200078e00ff */
        /* <DEDUP_REMOVED lines=9> */
.L_x_50:
[----:B------:R-:W-:Y:S05]  /*2c20*/  BSYNC B1 ;  /* 0x0000000000017941 */ /* 0x000fea0003800000 */
.L_x_49:
        /* <DEDUP_REMOVED lines=10> */
.L_x_52:
[----:B------:R-:W-:Y:S05]  /*2cd0*/  BSYNC B1 ;  /* 0x0000000000017941 */ /* 0x000fea0003800000 */
.L_x_51:
[----:B0----5:R-:W-:Y:S01]  /*2ce0*/  IMAD.U32 R11, R15, 0x10000, RZ ;  /* 0x000100000f0b7824 */ /* 0x021fe200078e00ff */
        /* <DEDUP_REMOVED lines=8> */
.L_x_54:
[----:B------:R-:W-:Y:S05]  /*2d70*/  BSYNC B1 ;  /* 0x0000000000017941 */ /* 0x000fea0003800000 */
.L_x_53:
        /* <DEDUP_REMOVED lines=9> */
.L_x_56:
[----:B------:R-:W-:Y:S05]  /*2e10*/  BSYNC B1 ;  /* 0x0000000000017941 */ /* 0x000fea0003800000 */
.L_x_55:
        /* <DEDUP_REMOVED lines=10> */
.L_x_58:
[----:B------:R-:W-:Y:S05]  /*2ec0*/  BSYNC B1 ;  /* 0x0000000000017941 */ /* 0x000fea0003800000 */
.L_x_57:
        /* <DEDUP_REMOVED lines=10> */
.L_x_60:
[----:B------:R-:W-:Y:S05]  /*2f70*/  BSYNC B1 ;  /* 0x0000000000017941 */ /* 0x000fea0003800000 */
.L_x_59:
        /* <DEDUP_REMOVED lines=9> */
.L_x_62:
[----:B------:R-:W-:Y:S05]  /*3010*/  BSYNC B1 ;  /* 0x0000000000017941 */ /* 0x000fea0003800000 */
.L_x_61:
        /* <DEDUP_REMOVED lines=9> */
.L_x_64:
[----:B------:R-:W-:Y:S05]  /*30b0*/  BSYNC B1 ;  /* 0x0000000000017941 */ /* 0x000fea0003800000 */
.L_x_63:
        /* <DEDUP_REMOVED lines=10> */
.L_x_66:
[----:B------:R-:W-:Y:S05]  /*3160*/  BSYNC B1 ;  /* 0x0000000000017941 */ /* 0x000fea0003800000 */
.L_x_65:
        /* <DEDUP_REMOVED lines=10> */
.L_x_68:
[----:B------:R-:W-:Y:S05]  /*3210*/  BSYNC B1 ;  /* 0x0000000000017941 */ /* 0x000fea0003800000 */
.L_x_67:
        /* <DEDUP_REMOVED lines=9> */
.L_x_70:
[----:B------:R-:W-:Y:S05]  /*32b0*/  BSYNC B1 ;  /* 0x0000000000017941 */ /* 0x000fea0003800000 */
.L_x_69:
        /* <DEDUP_REMOVED lines=9> */
.L_x_72:
[----:B------:R-:W-:Y:S05]  /*3350*/  BSYNC B1 ;  /* 0x0000000000017941 */ /* 0x000fea0003800000 */
.L_x_71:
        /* <DEDUP_REMOVED lines=10> */
.L_x_74:
[----:B------:R-:W-:Y:S05]  /*3400*/  BSYNC B1 ;  /* 0x0000000000017941 */ /* 0x000fea0003800000 */
.L_x_73:
        /* <DEDUP_REMOVED lines=10> */
.L_x_76:
[----:B------:R-:W-:Y:S05]  /*34b0*/  BSYNC B1 ;  /* 0x0000000000017941 */ /* 0x000fea0003800000 */
.L_x_75:
        /* <DEDUP_REMOVED lines=9> */
.L_x_78:
[----:B------:R-:W-:Y:S05]  /*3550*/  BSYNC B1 ;  /* 0x0000000000017941 */ /* 0x000fea0003800000 */
.L_x_77:
        /* <DEDUP_REMOVED lines=9> */
.L_x_80:
[----:B------:R-:W-:Y:S05]  /*35f0*/  BSYNC B1 ;  /* 0x0000000000017941 */ /* 0x000fea0003800000 */
.L_x_79:
        /* <DEDUP_REMOVED lines=10> */
.L_x_82:
[----:B------:R-:W-:Y:S05]  /*36a0*/  BSYNC B1 ;  /* 0x0000000000017941 */ /* 0x000fea0003800000 */
.L_x_81:
        /* <DEDUP_REMOVED lines=10> */
.L_x_84:
[----:B------:R-:W-:Y:S05]  /*3750*/  BSYNC B1 ;  /* 0x0000000000017941 */ /* 0x000fea0003800000 */
.L_x_83:
        /* <DEDUP_REMOVED lines=9> */
.L_x_86:
[----:B------:R-:W-:Y:S05]  /*37f0*/  BSYNC B1 ;  /* 0x0000000000017941 */ /* 0x000fea0003800000 */
.L_x_85:
        /* <DEDUP_REMOVED lines=9> */
.L_x_88:
[----:B------:R-:W-:Y:S05]  /*3890*/  BSYNC B1 ;  /* 0x0000000000017941 */ /* 0x000fea0003800000 */
.L_x_87:
        /* <DEDUP_REMOVED lines=10> */
.L_x_90:
[----:B------:R-:W-:Y:S05]  /*3940*/  BSYNC B1 ;  /* 0x0000000000017941 */ /* 0x000fea0003800000 */
.L_x_89:
        /* <DEDUP_REMOVED lines=10> */
.L_x_92:
[----:B------:R-:W-:Y:S05]  /*39f0*/  BSYNC B1 ;  /* 0x0000000000017941 */ /* 0x000fea0003800000 */
.L_x_91:
        /* <DEDUP_REMOVED lines=9> */
.L_x_94:
[----:B------:R-:W-:Y:S05]  /*3a90*/  BSYNC B1 ;  /* 0x0000000000017941 */ /* 0x000fea0003800000 */
.L_x_93:
        /* <DEDUP_REMOVED lines=9> */
.L_x_96:
[----:B------:R-:W-:Y:S05]  /*3b30*/  BSYNC B1 ;  /* 0x0000000000017941 */ /* 0x000fea0003800000 */
.L_x_95:
        /* <DEDUP_REMOVED lines=10> */
.L_x_98:
[----:B------:R-:W-:Y:S05]  /*3be0*/  BSYNC B1 ;  /* 0x0000000000017941 */ /* 0x000fea0003800000 */
.L_x_97:
        /* <DEDUP_REMOVED lines=10> */
.L_x_100:
[----:B------:R-:W-:Y:S05]  /*3c90*/  BSYNC B1 ;  /* 0x0000000000017941 */ /* 0x000fea0003800000 */
.L_x_99:
        /* <DEDUP_REMOVED lines=9> */
.L_x_102:
[----:B------:R-:W-:Y:S05]  /*3d30*/  BSYNC B1 ;  /* 0x0000000000017941 */ /* 0x000fea0003800000 */
.L_x_101:
        /* <DEDUP_REMOVED lines=9> */
.L_x_104:
[----:B------:R-:W-:Y:S05]  /*3dd0*/  BSYNC B1 ;  /* 0x0000000000017941 */ /* 0x000fea0003800000 */
.L_x_103:
        /* <DEDUP_REMOVED lines=10> */
.L_x_106:
[----:B------:R-:W-:Y:S05]  /*3e80*/  BSYNC B1 ;  /* 0x0000000000017941 */ /* 0x000fea0003800000 */
.L_x_105:
        /* <DEDUP_REMOVED lines=10> */
.L_x_108:
[----:B------:R-:W-:Y:S05]  /*3f30*/  BSYNC B1 ;  /* 0x0000000000017941 */ /* 0x000fea0003800000 */
.L_x_107:
        /* <DEDUP_REMOVED lines=9> */
.L_x_110:
[----:B------:R-:W-:Y:S05]  /*3fd0*/  BSYNC B1 ;  /* 0x0000000000017941 */ /* 0x000fea0003800000 */
.L_x_109:
        /* <DEDUP_REMOVED lines=9> */
.L_x_112:
[----:B------:R-:W-:Y:S05]  /*4070*/  BSYNC B1 ;  /* 0x0000000000017941 */ /* 0x000fea0003800000 */
.L_x_111:
        /* <DEDUP_REMOVED lines=10> */
.L_x_114:
[----:B------:R-:W-:Y:S05]  /*4120*/  BSYNC B1 ;  /* 0x0000000000017941 */ /* 0x000fea0003800000 */
.L_x_113:
        /* <DEDUP_REMOVED lines=10> */
.L_x_116:
[----:B------:R-:W-:Y:S05]  /*41d0*/  BSYNC B1 ;  /* 0x0000000000017941 */ /* 0x000fea0003800000 */
.L_x_115:
        /* <DEDUP_REMOVED lines=9> */
.L_x_118:
[----:B------:R-:W-:Y:S05]  /*4270*/  BSYNC B1 ;  /* 0x0000000000017941 */ /* 0x000fea0003800000 */
.L_x_117:
        /* <DEDUP_REMOVED lines=9> */
.L_x_120:
[----:B------:R-:W-:Y:S05]  /*4310*/  BSYNC B1 ;  /* 0x0000000000017941 */ /* 0x000fea0003800000 */
.L_x_119:
        /* <DEDUP_REMOVED lines=10> */
.L_x_122:
[----:B------:R-:W-:Y:S05]  /*43c0*/  BSYNC B1 ;  /* 0x0000000000017941 */ /* 0x000fea0003800000 */
.L_x_121:
        /* <DEDUP_REMOVED lines=10> */
.L_x_124:
[----:B------:R-:W-:Y:S05]  /*4470*/  BSYNC B1 ;  /* 0x0000000000017941 */ /* 0x000fea0003800000 */
.L_x_123:
        /* <DEDUP_REMOVED lines=9> */
.L_x_126:
[----:B------:R-:W-:Y:S05]  /*4510*/  BSYNC B1 ;  /* 0x0000000000017941 */ /* 0x000fea0003800000 */
.L_x_125:
        /* <DEDUP_REMOVED lines=9> */
.L_x_128:
[----:B------:R-:W-:Y:S05]  /*45b0*/  BSYNC B1 ;  /* 0x0000000000017941 */ /* 0x000fea0003800000 */
.L_x_127:
        /* <DEDUP_REMOVED lines=10> */
.L_x_130:
[----:B------:R-:W-:Y:S05]  /*4660*/  BSYNC B1 ;  /* 0x0000000000017941 */ /* 0x000fea0003800000 */
.L_x_129:
        /* <DEDUP_REMOVED lines=10> */
.L_x_132:
[----:B------:R-:W-:Y:S05]  /*4710*/  BSYNC B1 ;  /* 0x0000000000017941 */ /* 0x000fea0003800000 */
.L_x_131:
        /* <DEDUP_REMOVED lines=9> */
.L_x_134:
[----:B------:R-:W-:Y:S05]  /*47b0*/  BSYNC B1 ;  /* 0x0000000000017941 */ /* 0x000fea0003800000 */
.L_x_133:
        /* <DEDUP_REMOVED lines=9> */
.L_x_136:
[----:B------:R-:W-:Y:S05]  /*4850*/  BSYNC B1 ;  /* 0x0000000000017941 */ /* 0x000fea0003800000 */
.L_x_135:
        /* <DEDUP_REMOVED lines=10> */
.L_x_138:
[----:B------:R-:W-:Y:S05]  /*4900*/  BSYNC B1 ;  /* 0x0000000000017941 */ /* 0x000fea0003800000 */
.L_x_137:
        /* <DEDUP_REMOVED lines=10> */
.L_x_140:
[----:B------:R-:W-:Y:S05]  /*49b0*/  BSYNC B1 ;  /* 0x0000000000017941 */ /* 0x000fea0003800000 */
.L_x_139:
        /* <DEDUP_REMOVED lines=9> */
.L_x_142:
[----:B------:R-:W-:Y:S05]  /*4a50*/  BSYNC B1 ;  /* 0x0000000000017941 */ /* 0x000fea0003800000 */
.L_x_141:
        /* <DEDUP_REMOVED lines=9> */
.L_x_144:
[----:B------:R-:W-:Y:S05]  /*4af0*/  BSYNC B1 ;  /* 0x0000000000017941 */ /* 0x000fea0003800000 */
.L_x_143:
        /* <DEDUP_REMOVED lines=10> */
.L_x_146:
[----:B------:R-:W-:Y:S05]  /*4ba0*/  BSYNC B1 ;  /* 0x0000000000017941 */ /* 0x000fea0003800000 */
.L_x_145:
        /* <DEDUP_REMOVED lines=10> */
.L_x_148:
[----:B------:R-:W-:Y:S05]  /*4c50*/  BSYNC B1 ;  /* 0x0000000000017941 */ /* 0x000fea0003800000 */
.L_x_147:
        /* <DEDUP_REMOVED lines=9> */
.L_x_150:
[----:B------:R-:W-:Y:S05]  /*4cf0*/  BSYNC B1 ;  /* 0x0000000000017941 */ /* 0x000fea0003800000 */
.L_x_149:
        /* <DEDUP_REMOVED lines=9> */
.L_x_152:
[----:B------:R-:W-:Y:S05]  /*4d90*/  BSYNC B1 ;  /* 0x0000000000017941 */ /* 0x000fea0003800000 */
.L_x_151:
        /* <DEDUP_REMOVED lines=10> */
.L_x_154:
[----:B------:R-:W-:Y:S05]  /*4e40*/  BSYNC B1 ;  /* 0x0000000000017941 */ /* 0x000fea0003800000 */
.L_x_153:
        /* <DEDUP_REMOVED lines=10> */
.L_x_156:
[----:B------:R-:W-:Y:S05]  /*4ef0*/  BSYNC B1 ;  /* 0x0000000000017941 */ /* 0x000fea0003800000 */
.L_x_155:
[----:B01---5:R-:W-:Y:S01]  /*4f00*/  IMAD.U32 R3, R15, 0x10000, RZ ;  /* 0x000100000f037824 */ /* 0x023fe200078e00ff */
        /* <DEDUP_REMOVED lines=8> */
.L_x_158:
[----:B------:R-:W-:Y:S05]  /*4f90*/  BSYNC B1 ;  /* 0x0000000000017941 */ /* 0x000fea0003800000 */
.L_x_157:
[----:B-----5:R-:W-:Y:S01]  /*4fa0*/  IMAD.U32 R3, R15, 0x10000, RZ ;  /* 0x000100000f037824 */ /* 0x020fe200078e00ff */
[----:B------:R-:W-:Y:S01]  /*4fb0*/  ISETP.GT.AND P0, PT, R0, 0x8, P0 ;  /* 0x000000080000780c */ /* 0x000fe20000704270 */
[----:B0-----:R-:W-:Y:S01]  /*4fc0*/  @P1 IMAD.MOV.U32 R2, RZ, RZ, R8 ;  /* 0x000000ffff021224 */ /* 0x001fe200078e0008 */
[----:B------:R-:W-:Y:S01]  /*4fd0*/  BSSY B1, `(.L_x_159) ;  /* 0x0000009000017945 */ /* 0x000fe20003800000 */
[----:B------:R-:W-:-:S04]  /*4fe0*/  FMUL R3, R3, R88 ;  /* 0x0000005803037220 */ /* 0x000fc80000400000 */
[----:B------:R-:W-:-:S05]  /*4ff0*/  FFMA R3, R86, R23, R3 ;  /* 0x0000001756037223 */ /* 0x000fca0000000003 */
[----:B------:R-:W-:-:S04]  /*5000*/  F2FP.BF16.F32.PACK_AB R3, RZ, R3 ;  /* 0x00000003ff03723e */ /* 0x000fc800000010ff */
[----:B------:R-:W-:Y:S01]  /*5010*/  PRMT R6, R3, 0x7610, R6 ;  /* 0x0000761003067816 */ /* 0x000fe20000000006 */
[----:B------:R-:W-:-:S05]  /*5020*/  @P1 IMAD.MOV.U32 R3, RZ, RZ, R9 ;  /* 0x000000ffff031224 */ /* 0x000fca00078e0009 */
[----:B------:R0:W-:Y:S01]  /*5030*/  @P1 STG.E.U16 desc[UR54][R2.64+0xf0], R6 ;  /* 0x0000f00602001986 */ /* 0x0001e2000c101536 */
[----:B------:R-:W-:Y:S05]  /*5040*/  @!P0 BRA `(.L_x_160) ;  /* 0x0000000000048947 */ /* 0x000fea0003800000 */
[----:B------:R0:W5:Y:S02]  /*5050*/  LDG.E.LTC128B.U16 R15, desc[UR54][R4.64+0xf2] ;  /* 0x0000f236040f7981 */ /* 0x000164000c1e1520 */
.L_x_160:
[----:B------:R-:W-:Y:S05]  /*5060*/  BSYNC B1 ;  /* 0x0000000000017941 */ /* 0x000fea0003800000 */
.L_x_159:
[----:B------:R-:W-:Y:S05]  /*5070*/  @!P0 BRA `(.L_x_161) ;  /* 0x0000001000b08947 */ /* 0x000fea0003800000 */
[----:B-----5:R-:W-:-:S04]  /*5080*/  IMAD.U32 R15, R15, 0x10000, RZ ;  /* 0x000100000f0f7824 */ /* 0x020fc800078e00ff */
[----:B------:R-:W-:-:S04]  /*5090*/  FMUL R0, R15, R88 ;  /* 0x000000580f007220 */ /* 0x000fc80000400000 */
[----:B------:R-:W-:-:S05]  /*50a0*/  FFMA R0, R87, R23, R0 ;  /* 0x0000001757007223 */ /* 0x000fca0000000000 */
[----:B------:R-:W-:-:S05]  /*50b0*/  F2FP.BF16.F32.PACK_AB R0, RZ, R0 ;  /* 0x00000000ff00723e */ /* 0x000fca00000010ff */
[----:B------:R0:W-:Y:S01]  /*50c0*/  STG.E.U16 desc[UR54][R8.64+0xf2], R0 ;  /* 0x0000f20008007986 */ /* 0x0001e2000c101536 */
[----:B------:R-:W-:Y:S05]  /*50d0*/  BRA `(.L_x_161) ;  /* 0x0000001000987947 */ /* 0x000fea0003800000 */
.L_x_36:
[----:B------:R-:W-:Y:S01]  /*50e0*/  ISETP.GT.AND P3, PT, R14, 0x1, PT ;  /* 0x000000010e00780c */ /* 0x000fe20003f64270 */
[----:B------:R-:W-:Y:S01]  /*50f0*/  ULDC.64 UR4, c[0x0][0x5c0] ;  /* 0x0001700000047ab9 */ /* 0x000fe20000000a00 */
[-C--:B------:R-:W-:Y:S01]  /*5100*/  FMUL R24, R24, R23.reuse ;  /* 0x0000001718187220 */ /* 0x080fe20000400000 */
[----:B------:R-:W-:Y:S01]  /*5110*/  LEA R2, P4, R102, UR4, 0x1 ;  /* 0x0000000466027c11 */ /* 0x000fe2000f8808ff */
[-C--:B------:R-:W-:Y:S01]  /*5120*/  FMUL R25, R25, R23.reuse ;  /* 0x0000001719197220 */ /* 0x080fe20000400000 */
[----:B------:R-:W-:Y:S01]  /*5130*/  ISETP.GT.AND P0, PT, R0, RZ, P3 ;  /* 0x000000ff0000720c */ /* 0x000fe20001f04270 */
[-C--:B------:R-:W-:Y:S01]  /*5140*/  FMUL R26, R26, R23.reuse ;  /* 0x000000171a1a7220 */ /* 0x080fe20000400000 */
[----:B------:R-:W-:Y:S01]  /*5150*/  F2FP.BF16.F32.PACK_AB R24, RZ, R24 ;  /* 0x00000018ff18723e */ /* 0x000fe200000010ff */
[-C--:B------:R-:W-:Y:S01]  /*5160*/  FMUL R27, R27, R23.reuse ;  /* 0x000000171b1b7220 */ /* 0x080fe20000400000 */
[----:B------:R-:W-:Y:S01]  /*5170*/  LEA.HI.X R3, R102, UR5, R111, 0x1, P4 ;  /* 0x0000000566037c11 */ /* 0x000fe2000a0f0c6f */
[----:B------:R-:W-:Y:S01]  /*5180*/  FMUL R28, R28, R23 ;  /* 0x000000171c1c7220 */ /* 0x000fe20000400000 */
[----:B------:R-:W-:Y:S01]  /*5190*/  F2FP.BF16.F32.PACK_AB R25, RZ, R25 ;  /* 0x00000019ff19723e */ /* 0x000fe200000010ff */
[-C--:B------:R-:W-:Y:S01]  /*51a0*/  FMUL R29, R29, R23.reuse ;  /* 0x000000171d1d7220 */ /* 0x080fe20000400000 */
[----:B------:R-:W-:Y:S01]  /*51b0*/  ISETP.GT.AND P2, PT, R0, 0x8, P2 ;  /* 0x000000080000780c */ /* 0x000fe20001744270 */
[----:B------:R-:W-:Y:S01]  /*51c0*/  @P1 STG.E.U16 desc[UR54][R2.64], R24 ;  /* 0x0000001802001986 */ /* 0x000fe2000c101536 */
[----:B------:R-:W-:Y:S01]  /*51d0*/  ISETP.GT.AND P1, PT, R14, 0x8, PT ;  /* 0x000000080e00780c */ /* 0x000fe20003f24270 */
[-C--:B------:R-:W-:Y:S01]  /*51e0*/  FMUL R30, R30, R23.reuse ;  /* 0x000000171e1e7220 */ /* 0x080fe20000400000 */
[C---:B------:R-:W-:Y:S01]  /*51f0*/  SHF.L.U64.HI R5, R94.reuse, 0x1, R89 ;  /* 0x000000015e057819 */ /* 0x040fe20000010259 */
[----:B------:R-:W-:Y:S01]  /*5200*/  @P0 STG.E.U16 desc[UR54][R2.64+0x2], R25 ;  /* 0x0000021902000986 */ /* 0x000fe2000c101536 */
[----:B------:R-:W-:Y:S01]  /*5210*/  LEA R4, P5, R94, R2, 0x1 ;  /* 0x000000025e047211 */ /* 0x000fe200078a08ff */
[-C--:B------:R-:W-:Y:S01]  /*5220*/  FMUL R31, R31, R23.reuse ;  /* 0x000000171f1f7220 */ /* 0x080fe20000400000 */
[----:B------:R-:W-:Y:S01]  /*5230*/  ISETP.GT.AND P3, PT, R0, 0x8, P3 ;  /* 0x000000080000780c */ /* 0x000fe20001f64270 */
[-C--:B------:R-:W-:Y:S01]  /*5240*/  FMUL R32, R32, R23.reuse ;  /* 0x0000001720207220 */ /* 0x080fe20000400000 */
[----:B------:R-:W-:Y:S01]  /*5250*/  ISETP.GT.AND P0, PT, R14, 0x9, PT ;  /* 0x000000090e00780c */ /* 0x000fe20003f04270 */
[----:B------:R-:W-:Y:S01]  /*5260*/  IMAD.X R5, R5, 0x1, R3, P5 ;  /* 0x0000000105057824 */ /* 0x000fe200028e0603 */
[----:B------:R-:W-:Y:S01]  /*5270*/  ISETP.GT.AND P4, PT, R0, RZ, P1 ;  /* 0x000000ff0000720c */ /* 0x000fe20000f84270 */
[-C--:B------:R-:W-:Y:S01]  /*5280*/  FMUL R33, R33, R23.reuse ;  /* 0x0000001721217220 */ /* 0x080fe20000400000 */
[----:B------:R-:W-:Y:S01]  /*5290*/  F2FP.BF16.F32.PACK_AB R26, RZ, R26 ;  /* 0x0000001aff1a723e */ /* 0x000fe200000010ff */
[-C--:B------:R-:W-:Y:S01]  /*52a0*/  FMUL R34, R34, R23.reuse ;  /* 0x0000001722227220 */ /* 0x080fe20000400000 */
[----:B------:R-:W-:Y:S01]  /*52b0*/  ISETP.GT.AND P5, PT, R0, RZ, P0 ;  /* 0x000000ff0000720c */ /* 0x000fe200007a4270 */
[----:B------:R-:W-:Y:S01]  /*52c0*/  FMUL R35, R35, R23 ;  /* 0x0000001723237220 */ /* 0x000fe20000400000 */
[----:B------:R-:W-:Y:S01]  /*52d0*/  F2FP.BF16.F32.PACK_AB R27, RZ, R27 ;  /* 0x0000001bff1b723e */ /* 0x000fe200000010ff */
[----:B------:R-:W-:Y:S01]  /*52e0*/  @P2 STG.E.U16 desc[UR54][R4.64], R26 ;  /* 0x0000001a04002986 */ /* 0x000fe2000c101536 */
[----:B------:R-:W-:Y:S01]  /*52f0*/  F2FP.BF16.F32.PACK_AB R28, RZ, R28 ;  /* 0x0000001cff1c723e */ /* 0x000fe200000010ff */
[-C--:B------:R-:W-:Y:S01]  /*5300*/  FMUL R36, R36, R23.reuse ;  /* 0x0000001724247220 */ /* 0x080fe20000400000 */
[----:B------:R-:W-:Y:S01]  /*5310*/  ISETP.GT.AND P2, PT, R0, 0x8, P1 ;  /* 0x000000080000780c */ /* 0x000fe20000f44270 */
[----:B------:R-:W-:Y:S01]  /*5320*/  @P3 STG.E.U16 desc[UR54][R4.64+0x2], R27 ;  /* 0x0000021b04003986 */ /* 0x000fe2000c101536 */
[----:B------:R-:W-:Y:S01]  /*5330*/  ISETP.GT.AND P1, PT, R14, 0x10, PT ;  /* 0x000000100e00780c */ /* 0x000fe20003f24270 */
[----:B------:R-:W-:Y:S01]  /*5340*/  FMUL R37, R37, R23 ;  /* 0x0000001725257220 */ /* 0x000fe20000400000 */
[----:B------:R-:W-:Y:S01]  /*5350*/  F2FP.BF16.F32.PACK_AB R29, RZ, R29 ;  /* 0x0000001dff1d723e */ /* 0x000fe200000010ff */
[----:B------:R-:W-:Y:S01]  /*5360*/  @P4 STG.E.U16 desc[UR54][R2.64+0x10], R28 ;  /* 0x0000101c02004986 */ /* 0x000fe2000c101536 */
[----:B------:R-:W-:Y:S01]  /*5370*/  ISETP.GT.AND P3, PT, R0, 0x8, P0 ;  /* 0x000000080000780c */ /* 0x000fe20000764270 */
[-C--:B------:R-:W-:Y:S01]  /*5380*/  FMUL R38, R38, R23.reuse ;  /* 0x0000001726267220 */ /* 0x080fe20000400000 */
[----:B------:R-:W-:Y:S01]  /*5390*/  ISETP.GT.AND P0, PT, R14, 0x11, PT ;  /* 0x000000110e00780c */ /* 0x000fe20003f04270 */
[----:B------:R-:W-:Y:S01]  /*53a0*/  @P5 STG.E.U16 desc[UR54][R2.64+0x12], R29 ;  /* 0x0000121d02005986 */ /* 0x000fe2000c101536 */
        /* <DEDUP_REMOVED lines=161> */
[----:B------:R-:W-:Y:S01]  /*5dc0*/  FMUL R87, R87, R23 ;  /* 0x0000001757577220 */ /* 0x000fe20000400000 */
[----:B------:R-:W-:-:S02]  /*5dd0*/  F2FP.BF16.F32.PACK_AB R62, RZ, R62 ;  /* 0x0000003eff3e723e */ /* 0x000fc400000010ff */
[C---:B------:R-:W-:Y:S02]  /*5de0*/  ISETP.GT.AND P5, PT, R0.reuse, RZ, P0 ;  /* 0x000000ff0000720c */ /* 0x040fe400007a4270 */
[----:B------:R-:W-:Y:S01]  /*5df0*/  F2FP.BF16.F32.PACK_AB R63, RZ, R63 ;  /* 0x0000003fff3f723e */ /* 0x000fe200000010ff */
[----:B------:R-:W-:Y:S01]  /*5e00*/  @P2 STG.E.U16 desc[UR54][R4.64+0x90], R62 ;  /* 0x0000903e04002986 */ /* 0x000fe2000c101536 */
[----:B------:R-:W-:Y:S02]  /*5e10*/  F2FP.BF16.F32.PACK_AB R64, RZ, R64 ;  /* 0x00000040ff40723e */ /* 0x000fe400000010ff */
[----:B------:R-:W-:Y:S01]  /*5e20*/  ISETP.GT.AND P2, PT, R0, 0x8, P1 ;  /* 0x000000080000780c */ /* 0x000fe20000f44270 */
[----:B------:R-:W-:Y:S01]  /*5e30*/  @P3 STG.E.U16 desc[UR54][R4.64+0x92], R63 ;  /* 0x0000923f04003986 */ /* 0x000fe2000c101536 */
[----:B------:R-:W-:Y:S02]  /*5e40*/  ISETP.GT.AND P1, PT, R14, 0x58, PT ;  /* 0x000000580e00780c */ /* 0x000fe40003f24270 */
[----:B------:R-:W-:Y:S01]  /*5e50*/  F2FP.BF16.F32.PACK_AB R65, RZ, R65 ;  /* 0x00000041ff41723e */ /* 0x000fe200000010ff */
[----:B------:R-:W-:Y:S01]  /*5e60*/  @P4 STG.E.U16 desc[UR54][R2.64+0xa0], R64 ;  /* 0x0000a04002004986 */ /* 0x000fe2000c101536 */
[----:B------:R-:W-:-:S02]  /*5e70*/  ISETP.GT.AND P3, PT, R0, 0x8, P0 ;  /* 0x000000080000780c */ /* 0x000fc40000764270 */
[----:B------:R-:W-:Y:S01]  /*5e80*/  ISETP.GT.AND P0, PT, R14, 0x59, PT ;  /* 0x000000590e00780c */ /* 0x000fe20003f04270 */
[----:B------:R-:W-:Y:S01]  /*5e90*/  @P5 STG.E.U16 desc[UR54][R2.64+0xa2], R65 ;  /* 0x0000a24102005986 */ /* 0x000fe2000c101536 */
[C---:B------:R-:W-:Y:S02]  /*5ea0*/  ISETP.GT.AND P4, PT, R0.reuse, RZ, P1 ;  /* 0x000000ff0000720c */ /* 0x040fe40000f84270 */
[----:B------:R-:W-:Y:S02]  /*5eb0*/  F2FP.BF16.F32.PACK_AB R66, RZ, R66 ;  /* 0x00000042ff42723e */ /* 0x000fe400000010ff */
[----:B------:R-:W-:Y:S02]  /*5ec0*/  ISETP.GT.AND P5, PT, R0, RZ, P0 ;  /* 0x000000ff0000720c */ /* 0x000fe400007a4270 */
[----:B------:R-:W-:Y:S01]  /*5ed0*/  F2FP.BF16.F32.PACK_AB R67, RZ, R67 ;  /* 0x00000043ff43723e */ /* 0x000fe200000010ff */
[----:B------:R-:W-:Y:S01]  /*5ee0*/  @P2 STG.E.U16 desc[UR54][R4.64+0xa0], R66 ;  /* 0x0000a04204002986 */ /* 0x000fe2000c101536 */
[----:B------:R-:W-:-:S02]  /*5ef0*/  F2FP.BF16.F32.PACK_AB R68, RZ, R68 ;  /* 0x00000044ff44723e */ /* 0x000fc400000010ff */
[----:B------:R-:W-:Y:S01]  /*5f00*/  ISETP.GT.AND P2, PT, R0, 0x8, P1 ;  /* 0x000000080000780c */ /* 0x000fe20000f44270 */
[----:B------:R-:W-:Y:S01]  /*5f10*/  @P3 STG.E.U16 desc[UR54][R4.64+0xa2], R67 ;  /* 0x0000a24304003986 */ /* 0x000fe2000c101536 */
[----:B------:R-:W-:Y:S02]  /*5f20*/  ISETP.GT.AND P1, PT, R14, 0x60, PT ;  /* 0x000000600e00780c */ /* 0x000fe40003f24270 */
[----:B------:R-:W-:Y:S01]  /*5f30*/  F2FP.BF16.F32.PACK_AB R69, RZ, R69 ;  /* 0x00000045ff45723e */ /* 0x000fe200000010ff */
[----:B------:R-:W-:Y:S01]  /*5f40*/  @P4 STG.E.U16 desc[UR54][R2.64+0xb0], R68 ;  /* 0x0000b04402004986 */ /* 0x000fe2000c101536 */
[----:B------:R-:W-:Y:S02]  /*5f50*/  ISETP.GT.AND P3, PT, R0, 0x8, P0 ;  /* 0x000000080000780c */ /* 0x000fe40000764270 */
[----:B------:R-:W-:Y:S01]  /*5f60*/  ISETP.GT.AND P0, PT, R14, 0x61, PT ;  /* 0x000000610e00780c */ /* 0x000fe20003f04270 */
[----:B------:R-:W-:Y:S01]  /*5f70*/  @P5 STG.E.U16 desc[UR54][R2.64+0xb2], R69 ;  /* 0x0000b24502005986 */ /* 0x000fe2000c101536 */
[----:B------:R-:W-:-:S02]  /*5f80*/  ISETP.GT.AND P4, PT, R0, RZ, P1 ;  /* 0x000000ff0000720c */ /* 0x000fc40000f84270 */
[C---:B------:R-:W-:Y:S02]  /*5f90*/  ISETP.GT.AND P5, PT, R0.reuse, RZ, P0 ;  /* 0x000000ff0000720c */ /* 0x040fe400007a4270 */
[----:B------:R-:W-:Y:S02]  /*5fa0*/  F2FP.BF16.F32.PACK_AB R70, RZ, R70 ;  /* 0x00000046ff46723e */ /* 0x000fe400000010ff */
[----:B------:R-:W-:Y:S02]  /*5fb0*/  F2FP.BF16.F32.PACK_AB R71, RZ, R71 ;  /* 0x00000047ff47723e */ /* 0x000fe400000010ff */
[----:B------:R-:W-:Y:S01]  /*5fc0*/  F2FP.BF16.F32.PACK_AB R72, RZ, R72 ;  /* 0x00000048ff48723e */ /* 0x000fe200000010ff */
[----:B------:R-:W-:Y:S01]  /*5fd0*/  @P2 STG.E.U16 desc[UR54][R4.64+0xb0], R70 ;  /* 0x0000b04604002986 */ /* 0x000fe2000c101536 */
[----:B------:R-:W-:Y:S02]  /*5fe0*/  F2FP.BF16.F32.PACK_AB R73, RZ, R73 ;  /* 0x00000049ff49723e */ /* 0x000fe400000010ff */
[C---:B------:R-:W-:Y:S01]  /*5ff0*/  ISETP.GT.AND P1, PT, R0.reuse, 0x8, P1 ;  /* 0x000000080000780c */ /* 0x040fe20000f24270 */
[----:B------:R-:W-:Y:S01]  /*6000*/  @P3 STG.E.U16 desc[UR54][R4.64+0xb2], R71 ;  /* 0x0000b24704003986 */ /* 0x000fe2000c101536 */
[----:B------:R-:W-:-:S02]  /*6010*/  ISETP.GT.AND P2, PT, R0, 0x8, P0 ;  /* 0x000000080000780c */ /* 0x000fc40000744270 */
[----:B------:R-:W-:Y:S01]  /*6020*/  F2FP.BF16.F32.PACK_AB R74, RZ, R74 ;  /* 0x0000004aff4a723e */ /* 0x000fe200000010ff */
[----:B------:R-:W-:Y:S01]  /*6030*/  @P4 STG.E.U16 desc[UR54][R2.64+0xc0], R72 ;  /* 0x0000c04802004986 */ /* 0x000fe2000c101536 */
[C---:B------:R-:W-:Y:S02]  /*6040*/  ISETP.GT.AND P4, PT, R14.reuse, 0x68, PT ;  /* 0x000000680e00780c */ /* 0x040fe40003f84270 */
[----:B------:R-:W-:Y:S01]  /*6050*/  ISETP.GT.AND P0, PT, R14, 0x69, PT ;  /* 0x000000690e00780c */ /* 0x000fe20003f04270 */
[----:B------:R-:W-:Y:S01]  /*6060*/  @P5 STG.E.U16 desc[UR54][R2.64+0xc2], R73 ;  /* 0x0000c24902005986 */ /* 0x000fe2000c101536 */
[----:B------:R-:W-:Y:S02]  /*6070*/  ISETP.GT.AND P5, PT, R0, RZ, P4 ;  /* 0x000000ff0000720c */ /* 0x000fe400027a4270 */
[----:B------:R-:W-:Y:S01]  /*6080*/  F2FP.BF16.F32.PACK_AB R75, RZ, R75 ;  /* 0x0000004bff4b723e */ /* 0x000fe200000010ff */
[----:B------:R-:W-:Y:S01]  /*6090*/  @P1 STG.E.U16 desc[UR54][R4.64+0xc0], R74 ;  /* 0x0000c04a04001986 */ /* 0x000fe2000c101536 */
[----:B------:R-:W-:-:S02]  /*60a0*/  F2FP.BF16.F32.PACK_AB R76, RZ, R76 ;  /* 0x0000004cff4c723e */ /* 0x000fc400000010ff */
[C---:B------:R-:W-:Y:S01]  /*60b0*/  ISETP.GT.AND P3, PT, R0.reuse, RZ, P0 ;  /* 0x000000ff0000720c */ /* 0x040fe20000764270 */
[----:B------:R-:W-:Y:S01]  /*60c0*/  @P2 STG.E.U16 desc[UR54][R4.64+0xc2], R75 ;  /* 0x0000c24b04002986 */ /* 0x000fe2000c101536 */
[C---:B------:R-:W-:Y:S02]  /*60d0*/  ISETP.GT.AND P4, PT, R0.reuse, 0x8, P4 ;  /* 0x000000080000780c */ /* 0x040fe40002784270 */
[----:B------:R-:W-:Y:S02]  /*60e0*/  F2FP.BF16.F32.PACK_AB R77, RZ, R77 ;  /* 0x0000004dff4d723e */ /* 0x000fe400000010ff */
[----:B------:R-:W-:Y:S01]  /*60f0*/  F2FP.BF16.F32.PACK_AB R78, RZ, R78 ;  /* 0x0000004eff4e723e */ /* 0x000fe200000010ff */
[----:B------:R-:W-:Y:S01]  /*6100*/  @P5 STG.E.U16 desc[UR54][R2.64+0xd0], R76 ;  /* 0x0000d04c02005986 */ /* 0x000fe2000c101536 */
[----:B------:R-:W-:Y:S02]  /*6110*/  ISETP.GT.AND P5, PT, R0, 0x8, P0 ;  /* 0x000000080000780c */ /* 0x000fe400007a4270 */
[----:B------:R-:W-:-:S02]  /*6120*/  F2FP.BF16.F32.PACK_AB R79, RZ, R79 ;  /* 0x0000004fff4f723e */ /* 0x000fc400000010ff */
[C---:B------:R-:W-:Y:S01]  /*6130*/  ISETP.GT.AND P2, PT, R14.reuse, 0x71, PT ;  /* 0x000000710e00780c */ /* 0x040fe20003f44270 */
[----:B------:R-:W-:Y:S01]  /*6140*/  @P3 STG.E.U16 desc[UR54][R2.64+0xd2], R77 ;  /* 0x0000d24d02003986 */ /* 0x000fe2000c101536 */
[----:B------:R-:W-:Y:S02]  /*6150*/  ISETP.GT.AND P3, PT, R14, 0x70, PT ;  /* 0x000000700e00780c */ /* 0x000fe40003f64270 */
[----:B------:R-:W-:Y:S01]  /*6160*/  F2FP.BF16.F32.PACK_AB R80, RZ, R80 ;  /* 0x00000050ff50723e */ /* 0x000fe200000010ff */
[----:B------:R-:W-:Y:S01]  /*6170*/  @P4 STG.E.U16 desc[UR54][R4.64+0xd0], R78 ;  /* 0x0000d04e04004986 */ /* 0x000fe2000c101536 */
[C---:B------:R-:W-:Y:S02]  /*6180*/  ISETP.GT.AND P4, PT, R0.reuse, RZ, P2 ;  /* 0x000000ff0000720c */ /* 0x040fe40001784270 */
[----:B------:R-:W-:Y:S01]  /*6190*/  F2FP.BF16.F32.PACK_AB R81, RZ, R81 ;  /* 0x00000051ff51723e */ /* 0x000fe200000010ff */
[----:B------:R-:W-:Y:S01]  /*61a0*/  @P5 STG.E.U16 desc[UR54][R4.64+0xd2], R79 ;  /* 0x0000d24f04005986 */ /* 0x000fe2000c101536 */
[----:B------:R-:W-:-:S02]  /*61b0*/  ISETP.GT.AND P5, PT, R0, RZ, P3 ;  /* 0x000000ff0000720c */ /* 0x000fc40001fa4270 */
[C---:B------:R-:W-:Y:S02]  /*61c0*/  ISETP.GT.AND P1, PT, R14.reuse, 0x78, PT ;  /* 0x000000780e00780c */ /* 0x040fe40003f24270 */
[----:B------:R-:W-:Y:S02]  /*61d0*/  ISETP.GT.AND P0, PT, R14, 0x79, PT ;  /* 0x000000790e00780c */ /* 0x000fe40003f04270 */
[C---:B------:R-:W-:Y:S02]  /*61e0*/  ISETP.GT.AND P3, PT, R0.reuse, 0x8, P3 ;  /* 0x000000080000780c */ /* 0x040fe40001f64270 */
[C---:B------:R-:W-:Y:S02]  /*61f0*/  ISETP.GT.AND P2, PT, R0.reuse, 0x8, P2 ;  /* 0x000000080000780c */ /* 0x040fe40001744270 */
[----:B------:R-:W-:Y:S02]  /*6200*/  F2FP.BF16.F32.PACK_AB R82, RZ, R82 ;  /* 0x00000052ff52723e */ /* 0x000fe400000010ff */
[----:B------:R-:W-:Y:S01]  /*6210*/  F2FP.BF16.F32.PACK_AB R83, RZ, R83 ;  /* 0x00000053ff53723e */ /* 0x000fe200000010ff */
[----:B------:R-:W-:Y:S01]  /*6220*/  @P5 STG.E.U16 desc[UR54][R2.64+0xe0], R80 ;  /* 0x0000e05002005986 */ /* 0x000fe2000c101536 */
[----:B------:R-:W-:-:S02]  /*6230*/  ISETP.GT.AND P5, PT, R0, RZ, P0 ;  /* 0x000000ff0000720c */ /* 0x000fc400007a4270 */
[C---:B------:R-:W-:Y:S01]  /*6240*/  ISETP.GT.AND P0, PT, R0.reuse, 0x8, P0 ;  /* 0x000000080000780c */ /* 0x040fe20000704270 */
[----:B------:R-:W-:Y:S01]  /*6250*/  @P4 STG.E.U16 desc[UR54][R2.64+0xe2], R81 ;  /* 0x0000e25102004986 */ /* 0x000fe2000c101536 */
[C---:B------:R-:W-:Y:S02]  /*6260*/  ISETP.GT.AND P4, PT, R0.reuse, RZ, P1 ;  /* 0x000000ff0000720c */ /* 0x040fe40000f84270 */
[----:B------:R-:W-:Y:S01]  /*6270*/  ISETP.GT.AND P1, PT, R0, 0x8, P1 ;  /* 0x000000080000780c */ /* 0x000fe20000f24270 */
[----:B------:R-:W-:Y:S01]  /*6280*/  @P3 STG.E.U16 desc[UR54][R4.64+0xe0], R82 ;  /* 0x0000e05204003986 */ /* 0x000fe2000c101536 */
[----:B------:R-:W-:Y:S02]  /*6290*/  F2FP.BF16.F32.PACK_AB R84, RZ, R84 ;  /* 0x00000054ff54723e */ /* 0x000fe400000010ff */
[----:B------:R-:W-:Y:S01]  /*62a0*/  F2FP.BF16.F32.PACK_AB R85, RZ, R85 ;  /* 0x00000055ff55723e */ /* 0x000fe200000010ff */
[----:B------:R-:W-:Y:S01]  /*62b0*/  @P2 STG.E.U16 desc[UR54][R4.64+0xe2], R83 ;  /* 0x0000e25304002986 */ /* 0x000fe2000c101536 */
[----:B------:R-:W-:-:S02]  /*62c0*/  F2FP.BF16.F32.PACK_AB R86, RZ, R86 ;  /* 0x00000056ff56723e */ /* 0x000fc400000010ff */
[----:B------:R-:W-:-:S03]  /*62d0*/  F2FP.BF16.F32.PACK_AB R87, RZ, R87 ;  /* 0x00000057ff57723e */ /* 0x000fc600000010ff */
[----:B------:R-:W-:Y:S04]  /*62e0*/  @P4 STG.E.U16 desc[UR54][R2.64+0xf0], R84 ;  /* 0x0000f05402004986 */ /* 0x000fe8000c101536 */
[----:B------:R0:W-:Y:S02]  /*62f0*/  @P5 STG.E.U16 desc[UR54][R2.64+0xf2], R85 ;  /* 0x0000f25502005986 */ /* 0x0001e4000c101536 */
[----:B0-----:R-:W-:Y:S02]  /*6300*/  @P1 IMAD.MOV.U32 R2, RZ, RZ, R4 ;  /* 0x000000ffff021224 */ /* 0x001fe400078e0004 */
[----:B------:R-:W-:-:S05]  /*6310*/  @P1 IMAD.MOV.U32 R3, RZ, RZ, R5 ;  /* 0x000000ffff031224 */ /* 0x000fca00078e0005 */
[----:B------:R0:W-:Y:S04]  /*6320*/  @P1 STG.E.U16 desc[UR54][R2.64+0xf0], R86 ;  /* 0x0000f05602001986 */ /* 0x0001e8000c101536 */
[----:B------:R0:W-:Y:S02]  /*6330*/  @P0 STG.E.U16 desc[UR54][R4.64+0xf2], R87 ;  /* 0x0000f25704000986 */ /* 0x0001e4000c101536 */
.L_x_161:
[----:B------:R-:W-:Y:S05]  /*6340*/  BSYNC B0 ;  /* 0x0000000000007941 */ /* 0x000fea0003800000 */
.L_x_35:
[----:B0-----:R-:W-:Y:S01]  /*6350*/  IMAD.U32 R2, RZ, RZ, UR52 ;  /* 0x00000034ff027e24 */ /* 0x001fe2000f8e00ff */
[----:B------:R-:W-:Y:S01]  /*6360*/  ULDC.64 UR4, c[0x0][0x650] ;  /* 0x0001940000047ab9 */ /* 0x000fe20000000a00 */
[----:B------:R-:W-:Y:S01]  /*6370*/  IMAD.U32 R3, RZ, RZ, UR53 ;  /* 0x00000035ff037e24 */ /* 0x000fe2000f8e00ff */
[----:B------:R0:W-:Y:S01]  /*6380*/  SYNCS.ARRIVE.TRANS64.A1T0 RZ, [R97+UR50], RZ ;  /* 0x000000ff61ff79a7 */ /* 0x0001e20008100032 */
[----:B------:R-:W-:Y:S01]  /*6390*/  PRMT R0, RZ, 0x7610, R0 ;  /* 0x00007610ff007816 */ /* 0x000fe20000000000 */
[----:B------:R-:W-:Y:S01]  /*63a0*/  IMAD.MOV.U32 R18, RZ, RZ, -0x1 ;  /* 0xffffffffff127424 */ /* 0x000fe200078e00ff */
[----:B------:R-:W-:Y:S01]  /*63b0*/  LEA R16, P0, R2, R16, 0x1 ;  /* 0x0000001002107211 */ /* 0x000fe200078008ff */
[----:B------:R-:W-:Y:S02]  /*63c0*/  IMAD.MOV.U32 R2, RZ, RZ, -0x1 ;  /* 0xffffffffff027424 */ /* 0x000fe400078e00ff */
[----:B------:R-:W-:Y:S01]  /*63d0*/  IMAD.MOV.U32 R19, RZ, RZ, -0x1 ;  /* 0xffffffffff137424 */ /* 0x000fe200078e00ff */
[----:B------:R-:W-:-:S02]  /*63e0*/  IADD3.X R17, R17, UR41, RZ, P0, !PT ;  /* 0x0000002911117c10 */ /* 0x000fc400087fe4ff */
[----:B------:R-:W-:-:S04]  /*63f0*/  ISETP.GE.U32.AND P0, PT, R16, UR4, PT ;  /* 0x0000000410007c0c */ /* 0x000fc8000bf06070 */
[----:B------:R-:W-:-:S13]  /*6400*/  ISETP.GE.U32.AND.EX P0, PT, R17, UR5, PT, P0 ;  /* 0x0000000511007c0c */ /* 0x000fda000bf06100 */
[----:B0-----:R-:W-:Y:S05]  /*6410*/  @P0 BRA `(.L_x_162) ;  /* 0x0000000400700947 */ /* 0x001fea0003800000 */
[----:B------:R-:W0:Y:S01]  /*6420*/  S2UR UR7, SR_CTAID.X ;  /* 0x00000000000779c3 */ /* 0x000e220000002500 */
[----:B------:R-:W-:Y:S01]  /*6430*/  ULDC.64 UR4, c[0x0][0x628] ;  /* 0x00018a0000047ab9 */ /* 0x000fe20000000a00 */
[----:B------:R-:W-:Y:S01]  /*6440*/  ULDC UR6, c[0x0][0x150] ;  /* 0x0000540000067ab9 */ /* 0x000fe20000000800 */
[----:B------:R-:W-:Y:S01]  /*6450*/  ISETP.NE.U32.AND P0, PT, RZ, UR4, PT ;  /* 0x00000004ff007c0c */ /* 0x000fe2000bf05070 */
[----:B------:R-:W-:Y:S01]  /*6460*/  ULDC UR15, c[0x0][0x630] ;  /* 0x00018c00000f7ab9 */ /* 0x000fe20000000800 */
[C---:B------:R-:W-:Y:S02]  /*6470*/  R2UR UR17, R16.reuse ;  /* 0x00000000101172ca */ /* 0x040fe400000e0000 */
[----:B------:R-:W-:Y:S01]  /*6480*/  ISETP.NE.AND.EX P0, PT, RZ, UR5, PT, P0 ;  /* 0x00000005ff007c0c */ /* 0x000fe2000bf05300 */
[----:B------:R-:W1:Y:S01]  /*6490*/  S2UR UR16, SR_CTAID.Y ;  /* 0x00000000001079c3 */ /* 0x000e620000002600 */
[----:B------:R-:W-:Y:S02]  /*64a0*/  R2UR UR12, R16 ;  /* 0x00000000100c72ca */ /* 0x000fe400000e0000 */
[----:B------:R-:W-:-:S02]  /*64b0*/  R2UR UR13, R17 ;  /* 0x00000000110d72ca */ /* 0x000fc400000e0000 */
[----:B0-----:R-:W-:-:S05]  /*64c0*/  I2FP.F32.U32 R0, UR7 ;  /* 0x0000000700007c45 */ /* 0x001fca0008201000 */
[----:B------:R-:W-:Y:S01]  /*64d0*/  FMUL R0, R0, UR6 ;  /* 0x0000000600007c20 */ /* 0x000fe20008400000 */
[----:B------:R-:W-:Y:S01]  /*64e0*/  ULDC UR6, c[0x0][0x154] ;  /* 0x0000550000067ab9 */ /* 0x000fe20000000800 */
[----:B-1----:R-:W-:-:S04]  /*64f0*/  I2FP.F32.U32 R2, UR16 ;  /* 0x0000001000027c45 */ /* 0x002fc80008201000 */
[----:B------:R-:W0:Y:S01]  /*6500*/  F2I.U32.TRUNC.NTZ R0, R0 ;  /* 0x0000000000007305 */ /* 0x000e22000020f000 */
[----:B------:R-:W-:Y:S01]  /*6510*/  FMUL R2, R2, UR6 ;  /* 0x0000000602027c20 */ /* 0x000fe20008400000 */
[----:B------:R-:W-:Y:S06]  /*6520*/  @!P0 BRA `(.L_x_163) ;  /* 0x0000000000308947 */ /* 0x000fec0003800000 */
        /* <DEDUP_REMOVED lines=12> */
.L_x_163:
[----:B------:R-:W-:Y:S01]  /*65f0*/  USHF.R.U64 UR6, UR12, UR15, UR13 ;  /* 0x0000000f0c067299 */ /* 0x000fe2000800120d */
[----:B------:R-:W-:Y:S01]  /*6600*/  R2UR UR5, R17 ;  /* 0x00000000110572ca */ /* 0x000fe200000e0000 */
[----:B------:R-:W-:Y:S01]  /*6610*/  USHF.R.U32.HI UR4, URZ, UR15, UR13 ;  /* 0x0000000f3f047299 */ /* 0x000fe2000801160d */
[----:B------:R-:W1:Y:S01]  /*6620*/  F2I.U32.TRUNC.NTZ R2, R2 ;  /* 0x0000000200027305 */ /* 0x000e62000020f000 */
[----:B------:R-:W-:Y:S01]  /*6630*/  UIADD3 UR9, UP0, URZ, -UR6, URZ ;  /* 0x800000063f097290 */ /* 0x000fe2000ff1e03f */
[----:B------:R-:W-:Y:S01]  /*6640*/  ULDC.64 UR10, c[0x0][0x620] ;  /* 0x00018800000a7ab9 */ /* 0x000fe20000000a00 */
[----:B------:R-:W-:Y:S02]  /*6650*/  ULDC UR14, c[0x0][0x608] ;  /* 0x00018200000e7ab9 */ /* 0x000fe40000000800 */
[----:B------:R-:W-:Y:S01]  /*6660*/  UIADD3.X UR4, URZ, ~UR4, URZ, UP0, !UPT ;  /* 0x800000043f047290 */ /* 0x000fe200087fe43f */
[----:B------:R-:W-:Y:S01]  /*6670*/  ULDC UR15, c[0x0][0x658] ;  /* 0x00019600000f7ab9 */ /* 0x000fe20000000800 */
[----:B------:R-:W-:-:S02]  /*6680*/  ULDC UR12, c[0x0][0x144] ;  /* 0x00005100000c7ab9 */ /* 0x000fc40000000800 */
[----:B------:R-:W-:Y:S01]  /*6690*/  UIMAD UR8, UR4, UR10, URZ ;  /* 0x0000000a040872a4 */ /* 0x000fe2000f8e023f */
[----:B------:R-:W-:Y:S02]  /*66a0*/  ULDC UR22, c[0x0][0x148] ;  /* 0x0000520000167ab9 */ /* 0x000fe40000000800 */
[----:B------:R-:W-:Y:S01]  /*66b0*/  UMOV UR4, UR17 ;  /* 0x0000001100047c82 */ /* 0x000fe20008000000 */
[----:B------:R-:W-:Y:S02]  /*66c0*/  UIMAD UR8, UR9, UR11, UR8 ;  /* 0x0000000b090872a4 */ /* 0x000fe4000f8e0208 */
[----:B------:R-:W-:Y:S01]  /*66d0*/  UIMAD.WIDE.U32 UR4, UR9, UR10, UR4 ;  /* 0x0000000a090472a5 */ /* 0x000fe2000f8e0004 */
[----:B0-----:R-:W-:Y:S01]  /*66e0*/  R2UR UR9, R0 ;  /* 0x00000000000972ca */ /* 0x001fe200000e0000 */
[----:B------:R-:W-:Y:S01]  /*66f0*/  ULDC UR20, c[0x0][0x648] ;  /* 0x0001920000147ab9 */ /* 0x000fe20000000800 */
[----:B-1----:R-:W-:Y:S01]  /*6700*/  R2UR UR13, R2 ;  /* 0x00000000020d72ca */ /* 0x002fe200000e0000 */
[----:B------:R-:W-:Y:S01]  /*6710*/  UIADD3 UR8, UR5, UR8, URZ ;  /* 0x0000000805087290 */ /* 0x000fe2000fffe03f */
[----:B------:R-:W-:-:S02]  /*6720*/  ULDC UR21, c[0x0][0x638] ;  /* 0x00018e0000157ab9 */ /* 0x000fc40000000800 */
[----:B------:R-:W-:Y:S02]  /*6730*/  ULDC UR5, c[0x0][0x618] ;  /* 0x0001860000057ab9 */ /* 0x000fe40000000800 */
[----:B------:R-:W-:Y:S02]  /*6740*/  USHF.R.U64 UR10, UR4, UR5, UR8 ;  /* 0x00000005040a7299 */ /* 0x000fe40008001208 */
[----:B------:R-:W-:-:S03]  /*6750*/  USHF.R.U32.HI UR8, URZ, UR5, UR8 ;  /* 0x000000053f087299 */ /* 0x000fc60008011608 */
[----:B------:R-:W-:Y:S01]  /*6760*/  ULDC.64 UR4, c[0x0][0x640] ;  /* 0x0001900000047ab9 */ /* 0x000fe20000000a00 */
[----:B------:R-:W-:Y:S01]  /*6770*/  USHF.R.U64 UR11, UR10, UR14, UR8 ;  /* 0x0000000e0a0b7299 */ /* 0x000fe20008001208 */
[----:B------:R-:W-:Y:S01]  /*6780*/  ISETP.NE.U32.AND P0, PT, RZ, UR4, PT ;  /* 0x00000004ff007c0c */ /* 0x000fe2000bf05070 */
[----:B------:R-:W-:Y:S02]  /*6790*/  USHF.R.U32.HI UR8, URZ, UR14, UR8 ;  /* 0x0000000e3f087299 */ /* 0x000fe40008011608 */
[----:B------:R-:W-:Y:S01]  /*67a0*/  UIADD3 UR9, -UR9, URZ, URZ ;  /* 0x0000003f09097290 */ /* 0x000fe2000fffe13f */
[----:B------:R-:W-:Y:S01]  /*67b0*/  ISETP.NE.AND.EX P0, PT, RZ, UR5, PT, P0 ;  /* 0x00000005ff007c0c */ /* 0x000fe2000bf05300 */
[----:B------:R-:W-:Y:S02]  /*67c0*/  USHF.R.U64 UR17, UR11, UR15, UR8 ;  /* 0x0000000f0b117299 */ /* 0x000fe40008001208 */
[----:B------:R-:W-:Y:S02]  /*67d0*/  UIADD3 UR18, -UR13, URZ, URZ ;  /* 0x0000003f0d127290 */ /* 0x000fe4000fffe13f */
[----:B------:R-:W-:-:S02]  /*67e0*/  USHF.R.U32.HI UR15, URZ, UR15, UR8 ;  /* 0x0000000f3f0f7299 */ /* 0x000fc40008011608 */
[----:B------:R-:W-:Y:S01]  /*67f0*/  UIMAD UR19, UR12, UR9, UR7 ;  /* 0x000000090c1372a4 */ /* 0x000fe2000f8e0207 */
[----:B------:R-:W-:-:S05]  /*6800*/  UMOV UR14, UR17 ;  /* 0x00000011000e7c82 */ /* 0x000fca0008000000 */
[----:B------:R-:W-:Y:S06]  /*6810*/  @!P0 BRA `(.L_x_164) ;  /* 0x0000000000288947 */ /* 0x000fec0003800000 */
        /* <DEDUP_REMOVED lines=10> */
.L_x_164:
[----:B------:R-:W-:Y:S01]  /*68c0*/  UISETP.NE.AND UP0, UPT, UR38, URZ, UPT ;  /* 0x0000003f2600728c */ /* 0x000fe2000bf05270 */
[----:B------:R-:W-:Y:S01]  /*68d0*/  IMAD.MOV.U32 R0, RZ, RZ, 0x1 ;  /* 0x00000001ff007424 */ /* 0x000fe200078e00ff */
[----:B------:R-:W-:Y:S01]  /*68e0*/  USHF.R.U64 UR5, UR14, UR20, UR15 ;  /* 0x000000140e057299 */ /* 0x000fe2000800120f */
[----:B------:R-:W-:Y:S01]  /*68f0*/  IMAD.U32 R19, RZ, RZ, UR6 ;  /* 0x00000006ff137e24 */ /* 0x000fe2000f8e00ff */
[----:B------:R-:W-:Y:S02]  /*6900*/  ULOP3.LUT UR4, UR11, UR47, URZ, 0xc0, !UPT ;  /* 0x0000002f0b047292 */ /* 0x000fe4000f8ec03f */
[----:B------:R-:W-:Y:S02]  /*6910*/  UIADD3 UR7, -UR5, URZ, URZ ;  /* 0x0000003f05077290 */ /* 0x000fe4000fffe13f */
[----:B------:R-:W-:Y:S02]  /*6920*/  UIMAD UR4, UR44, UR5, UR4 ;  /* 0x000000052c0472a4 */ /* 0x000fe4000f8e0204 */
[----:B------:R-:W-:-:S02]  /*6930*/  ULOP3.LUT UR10, UR10, UR43, URZ, 0xc0, !UPT ;  /* 0x0000002b0a0a7292 */ /* 0x000fc4000f8ec03f */
[----:B------:R-:W-:Y:S02]  /*6940*/  @UP0 UIMAD UR19, UR22, UR18, UR16 ;  /* 0x00000012161302a4 */ /* 0x000fe4000f8e0210 */
[----:B------:R-:W-:Y:S01]  /*6950*/  UIMAD UR5, UR7, UR21, UR17 ;  /* 0x00000015070572a4 */ /* 0x000fe2000f8e0211 */
[----:B------:R-:W-:Y:S02]  /*6960*/  ULDC UR8, c[0x0][0x600] ;  /* 0x0001800000087ab9 */ /* 0x000fe40000000800 */
[----:B------:R-:W-:Y:S01]  /*6970*/  ULDC UR7, c[0x0][0x610] ;  /* 0x0001840000077ab9 */ /* 0x000fe20000000800 */
[----:B------:R-:W-:Y:S02]  /*6980*/  UIMAD UR5, UR5, UR8, UR10 ;  /* 0x00000008050572a4 */ /* 0x000fe4000f8e020a */
[----:B------:R-:W-:-:S04]  /*6990*/  UIMAD UR4, UR4, UR7, UR19 ;  /* 0x00000007040472a4 */ /* 0x000fc8000f8e0213 */
[----:B------:R-:W-:Y:S02]  /*69a0*/  USEL UR7, UR5, UR4, !UP0 ;  /* 0x0000000405077287 */ /* 0x000fe4000c000000 */
[----:B------:R-:W-:-:S04]  /*69b0*/  USEL UR4, UR4, UR5, !UP0 ;  /* 0x0000000504047287 */ /* 0x000fc8000c000000 */
[----:B------:R-:W-:Y:S02]  /*69c0*/  IMAD.U32 R2, RZ, RZ, UR7 ;  /* 0x00000007ff027e24 */ /* 0x000fe4000f8e00ff */
[----:B------:R-:W-:-:S07]  /*69d0*/  IMAD.U32 R18, RZ, RZ, UR4 ;  /* 0x00000004ff127e24 */ /* 0x000fce000f8e00ff */
.L_x_162:
[----:B------:R-:W-:Y:S01]  /*69e0*/  UIADD3 UR45, UR40, UR45, URZ ;  /* 0x0000002d282d7290 */ /* 0x000fe2000fffe03f */
[----:B------:R-:W-:Y:S02]  /*69f0*/  LOP3.LUT P0, RZ, R0, 0xff, RZ, 0xc0, !PT ;  /* 0x000000ff00ff7812 */ /* 0x000fe4000780c0ff */
[----:B------:R-:W-:Y:S01]  /*6a00*/  LOP3.LUT R100, R100, 0x1, RZ, 0x3c, !PT ;  /* 0x0000000164647812 */ /* 0x000fe200078e3cff */
[----:B------:R-:W-:Y:S02]  /*6a10*/  USHF.R.U32.HI UR4, URZ, 0x2, UR45 ;  /* 0x000000023f047899 */ /* 0x000fe4000801162d */
[----:B------:R-:W-:Y:S02]  /*6a20*/  UISETP.GT.U32.AND UP0, UPT, UR45, 0x3, UPT ;  /* 0x000000032d00788c */ /* 0x000fe4000bf04070 */
[----:B------:R-:W-:Y:S02]  /*6a30*/  ULOP3.LUT UR4, UR4, 0x1, URZ, 0xc0, !UPT ;  /* 0x0000000104047892 */ /* 0x000fe4000f8ec03f */
[----:B------:R-:W-:-:S02]  /*6a40*/  UISETP.LT.U32.AND UP0, UPT, UR40, 0x4, UP0 ;  /* 0x000000042800788c */ /* 0x000fc40008701070 */
[----:B------:R-:W-:Y:S02]  /*6a50*/  UISETP.NE.U32.AND UP1, UPT, UR4, 0x1, UPT ;  /* 0x000000010400788c */ /* 0x000fe4000bf25070 */
[----:B------:R-:W-:Y:S02]  /*6a60*/  USEL UR5, URZ, 0x1, !UP0 ;  /* 0x000000013f057887 */ /* 0x000fe4000c000000 */
[----:B------:R-:W-:Y:S02]  /*6a70*/  UISETP.GT.U32.AND UP1, UPT, UR40, 0x3, !UP1 ;  /* 0x000000032800788c */ /* 0x000fe4000cf24070 */
[----:B------:R-:W-:Y:S02]  /*6a80*/  ULOP3.LUT UR45, UR45, 0x3, URZ, 0xc0, !UPT ;  /* 0x000000032d2d7892 */ /* 0x000fe4000f8ec03f */
[----:B------:R-:W-:-:S04]  /*6a90*/  USEL UR4, URZ, 0x1, !UP1 ;  /* 0x000000013f047887 */ /* 0x000fc8000c800000 */
[----:B------:R-:W-:Y:S01]  /*6aa0*/  ULOP3.LUT UR48, UR4, UR48, UR5, 0x96, !UPT ;  /* 0x0000003004307292 */ /* 0x000fe2000f8e9605 */
[----:B------:R-:W-:Y:S11]  /*6ab0*/  @P0 BRA `(.L_x_165) ;  /* 0xffffffac004c0947 */ /* 0x000ff6000383ffff */
[----:B------:R-:W-:Y:S05]  /*6ac0*/  EXIT ;  /* 0x000000000000794d */ /* 0x000fea0003800000 */
.L_x_16:
[----:B------:R-:W-:-:S08]  /*6ad0*/  ISETP.NE.AND P0, PT, RZ, UR6, PT ;  /* 0x00000006ff007c0c */ /* 0x000fd0000bf05270 */
[----:B-----5:R-:W0:-:S00]  /*6ae0*/  USETMAXREG.DEALLOC.CTAPOOL 0x28 ;  /* 0x00000028000079c8 */ /* 0x020e0000080e0500 */
[----:B------:R-:W-:Y:S05]  /*6af0*/  @P0 EXIT ;  /* 0x000000000000094d */ /* 0x000fea0003800000 */
[----:B0-----:R-:W-:Y:S01]  /*6b00*/  LOP3.LUT P0, RZ, R0, 0xff, RZ, 0xc0, !PT ;  /* 0x000000ff00ff7812 */ /* 0x001fe2000780c0ff */
[----:B------:R-:W-:Y:S02]  /*6b10*/  IMAD.MOV.U32 R8, RZ, RZ, 0x1 ;  /* 0x00000001ff087424 */ /* 0x000fe400078e00ff */
[----:B------:R-:W-:-:S10]  /*6b20*/  IMAD.MOV.U32 R0, RZ, RZ, RZ ;  /* 0x000000ffff007224 */ /* 0x000fd400078e00ff */
[----:B------:R-:W-:Y:S05]  /*6b30*/  @!P0 BRA `(.L_x_166) ;  /* 0x0000000c00348947 */ /* 0x000fea0003800000 */
[----:B------:R-:W0:Y:S01]  /*6b40*/  S2UR UR8, SR_CgaCtaId ;  /* 0x00000000000879c3 */ /* 0x000e220000008800 */
[----:B------:R-:W-:Y:S01]  /*6b50*/  LOP3.LUT P0, RZ, R3, 0x1f, RZ, 0xc0, !PT ;  /* 0x0000001f03ff7812 */ /* 0x000fe2000780c0ff */
[----:B------:R-:W-:Y:S01]  /*6b60*/  ULDC UR5, c[0x0][0x658] ;  /* 0x0001960000057ab9 */ /* 0x000fe20000000800 */
[----:B------:R-:W-:Y:S01]  /*6b70*/  UMOV UR6, 0xffffffff ;  /* 0xffffffff00067882 */ /* 0x000fe20000000000 */
[----:B------:R-:W-:Y:S01]  /*6b80*/  BSSY B0, `(.L_x_166) ;  /* 0x00000c8000007945 */ /* 0x000fe20003800000 */
[----:B------:R-:W-:Y:S01]  /*6b90*/  USHF.L.U32 UR6, UR6, UR5, URZ ;  /* 0x0000000506067299 */ /* 0x000fe2000800063f */
[C---:B------:R-:W-:Y:S01]  /*6ba0*/  ISETP.NE.AND P3, PT, R4.reuse, RZ, PT ;  /* 0x000000ff0400720c */ /* 0x040fe20003f65270 */
[----:B------:R-:W-:Y:S01]  /*6bb0*/  IMAD.MOV.U32 R10, RZ, RZ, 0x1 ;  /* 0x00000001ff0a7424 */ /* 0x000fe200078e00ff */
[----:B------:R-:W-:Y:S01]  /*6bc0*/  ISETP.NE.OR P0, PT, R4, RZ, !P0 ;  /* 0x000000ff0400720c */ /* 0x000fe20004705670 */
[----:B------:R-:W-:Y:S01]  /*6bd0*/  IMAD.MOV.U32 R8, RZ, RZ, 0x1 ;  /* 0x00000001ff087424 */ /* 0x000fe200078e00ff */
[----:B------:R-:W-:Y:S01]  /*6be0*/  ULDC UR4, c[0x0][0x600] ;  /* 0x0001800000047ab9 */ /* 0x000fe20000000800 */
[----:B------:R-:W-:Y:S01]  /*6bf0*/  IMAD.MOV.U32 R0, RZ, RZ, RZ ;  /* 0x000000ffff007224 */ /* 0x000fe200078e00ff */
[----:B------:R-:W-:Y:S01]  /*6c00*/  UMOV UR7, 0x1 ;  /* 0x0000000100077882 */ /* 0x000fe20000000000 */
[----:B------:R-:W-:-:S02]  /*6c10*/  UIADD3 UR22, UR39, 0x1, URZ ;  /* 0x0000000127167890 */ /* 0x000fc4000fffe03f */
[----:B------:R-:W-:Y:S02]  /*6c20*/  ULOP3.LUT UR23, UR36, 0x2, URZ, 0xfc, !UPT ;  /* 0x0000000224177892 */ /* 0x000fe4000f8efc3f */
[----:B------:R-:W-:Y:S02]  /*6c30*/  UIADD3 UR4, UR4, -0x1, URZ ;  /* 0xffffffff04047890 */ /* 0x000fe4000fffe03f */
[----:B------:R-:W-:Y:S02]  /*6c40*/  USHF.L.U32 UR5, UR7, UR5, URZ ;  /* 0x0000000507057299 */ /* 0x000fe4000800063f */
[----:B------:R-:W-:Y:S01]  /*6c50*/  ULOP3.LUT UR6, URZ, UR6, URZ, 0x33, !UPT ;  /* 0x000000063f067292 */ /* 0x000fe2000f8e333f */
[----:B------:R-:W-:Y:S01]  /*6c60*/  ULDC.64 UR20, c[0x0][0x198] ;  /* 0x0000660000147ab9 */ /* 0x000fe20000000a00 */
[----:B0-----:R-:W-:-:S10]  /*6c70*/  IMAD.U32 R9, RZ, RZ, UR8 ;  /* 0x00000008ff097e24 */ /* 0x001fd4000f8e00ff */
.L_x_178:
[----:B------:R-:W-:-:S03]  /*6c80*/  UMOV UR7, 0xffffffff ;  /* 0xffffffff00077882 */ /* 0x000fc60000000000 */
[----:B------:R-:W-:Y:S05]  /*6c90*/  BRA.DIV UR7, `(.L_x_167) ;  /* 0x0000000e07f47947 */ /* 0x000fea000b800000 */
[----:B------:R-:W-:-:S13]  /*6ca0*/  ELECT P6, URZ, PT ;  /* 0x00000000003f782f */ /* 0x000fda00038c0000 */
.L_x_191:
[----:B------:R-:W0:Y:S01]  /*6cb0*/  LDC R3, c[0x0][0x28c] ;  /* 0x0000a300ff037b82 */ /* 0x000e220000000800 */
[----:B------:R-:W-:Y:S01]  /*6cc0*/  BSSY B1, `(.L_x_168) ;  /* 0x000003d000017945 */ /* 0x000fe20003800000 */
[----:B0-----:R-:W-:-:S13]  /*6cd0*/  ISETP.LT.OR P6, PT, R3, 0x1, !P6 ;  /* 0x000000010300780c */ /* 0x001fda00077c1670 */
[----:B------:R-:W-:Y:S05]  /*6ce0*/  @P6 BRA `(.L_x_169) ;  /* 0x0000000000e86947 */ /* 0x000fea0003800000 */
[----:B------:R-:W-:Y:S02]  /*6cf0*/  IMAD R9, R18, 0x2, R9 ;  /* 0x0000000212097824 */ /* 0x000fe400078e0209 */
[----:B------:R-:W-:Y:S02]  /*6d00*/  IMAD.SHL.U32 R7, R2, 0x80, RZ ;  /* 0x0000008002077824 */ /* 0x000fe400078e00ff */
[----:B------:R-:W-:Y:S02]  /*6d10*/  IMAD.MOV.U32 R13, RZ, RZ, RZ ;  /* 0x000000ffff0d7224 */ /* 0x000fe400078e00ff */
[----:B------:R-:W-:Y:S02]  /*6d20*/  IMAD.U32 R14, RZ, RZ, UR22 ;  /* 0x00000016ff0e7e24 */ /* 0x000fe4000f8e00ff */
[----:B------:R-:W-:Y:S02]  /*6d30*/  IMAD.MOV.U32 R2, RZ, RZ, R8 ;  /* 0x000000ffff027224 */ /* 0x000fe400078e0008 */
[----:B------:R-:W-:-:S02]  /*6d40*/  IMAD.MOV.U32 R4, RZ, RZ, R0 ;  /* 0x000000ffff047224 */ /* 0x000fc400078e0000 */
[----:B------:R-:W-:-:S07]  /*6d50*/  IMAD.SHL.U32 R6, R9, 0x20, RZ ;  /* 0x0000002009067824 */ /* 0x000fce00078e00ff */
.L_x_173:
[----:B------:R-:W0:Y:S01]  /*6d60*/  S2UR UR7, SR_CgaCtaId ;  /* 0x00000000000779c3 */ /* 0x000e220000008800 */
[----:B------:R-:W-:Y:S02]  /*6d70*/  MOV R12, 0x400 ;  /* 0x00000400000c7802 */ /* 0x000fe40000000f00 */
[----:B------:R-:W-:-:S05]  /*6d80*/  SHF.L.U32 R3, R2, 0x1f, RZ ;  /* 0x0000001f02037819 */ /* 0x000fca00000006ff */
[----:B------:R-:W1:Y:S01]  /*6d90*/  @!P3 LDC R5, c[0x0][0x500] ;  /* 0x00014000ff05bb82 */ /* 0x000e620000000800 */
[----:B0-----:R-:W-:-:S05]  /*6da0*/  IMAD.U32 R9, RZ, RZ, UR7 ;  /* 0x00000007ff097e24 */ /* 0x001fca000f8e00ff */
[----:B------:R-:W-:-:S05]  /*6db0*/  LEA R11, R9, R12, 0x18 ;  /* 0x0000000c090b7211 */ /* 0x000fca00078ec0ff */
[----:B------:R-:W-:-:S04]  /*6dc0*/  IMAD R12, R4, 0x8, R11 ;  /* 0x00000008040c7824 */ /* 0x000fc800078e020b */
[----:B------:R-:W0:Y:S02]  /*6dd0*/  SYNCS.PHASECHK.TRANS64.TRYWAIT P1, [R12+URZ+0x20], R3 ;  /* 0x000020030c0075a7 */ /* 0x000e24000802017f */
[----:B01----:R-:W-:Y:S05]  /*6de0*/  @!P1 BRA `(.L_x_170) ;  /* 0x0000000c00c09947 */ /* 0x003fea0003800000 */
.L_x_192:
[----:B------:R-:W-:Y:S01]  /*6df0*/  UPRMT UR7, UR23, 0x9910, URZ ;  /* 0x0000991017077896 */ /* 0x000fe2000800003f */
[----:B------:R1:W-:Y:S03]  /*6e00*/  @!P3 SYNCS.ARRIVE.TRANS64 RZ, [R12+URZ], R5 ;  /* 0x000000050cffb9a7 */ /* 0x0003e6000800003f */
[----:B------:R-:W-:-:S06]  /*6e10*/  UISETP.NE.AND UP0, UPT, UR7, 0x2, UPT ;  /* 0x000000020700788c */ /* 0x000fcc000bf05270 */
[----:B------:R-:W-:-:S13]  /*6e20*/  PLOP3.LUT P1, PT, PT, PT, UP0, 0x80, 0x0 ;  /* 0x000000000000781c */ /* 0x000fda0003f2f008 */
[----:B-1----:R-:W-:Y:S05]  /*6e30*/  @P1 BRA `(.L_x_171) ;  /* 0x0000000000041947 */ /* 0x002fea0003800000 */
[----:B------:R-:W-:Y:S01]  /*6e40*/  BPT.TRAP 0x1 ;  /* 0x000000040000795c */ /* 0x000fe20000300000 */
.L_x_171:
[----:B------:R-:W-:Y:S05]  /*6e50*/  @P0 BRA `(.L_x_172) ;  /* 0x0000000000040947 */ /* 0x000fea0003800000 */
[----:B------:R-:W-:Y:S01]  /*6e60*/  BPT.TRAP 0x1 ;  /* 0x000000040000795c */ /* 0x000fe20000300000 */
.L_x_172:
[----:B0-----:R-:W-:Y:S01]  /*6e70*/  IMAD R3, R4, 0x2, R9 ;  /* 0x0000000204037824 */ /* 0x001fe200078e0209 */
[----:B------:R-:W-:Y:S01]  /*6e80*/  R2UR UR9, R12 ;  /* 0x000000000c0972ca */ /* 0x000fe200000e0000 */
[----:B------:R-:W-:Y:S01]  /*6e90*/  VIADD R14, R14, 0xffffffff ;  /* 0xffffffff0e0e7836 */ /* 0x000fe20000000000 */
[----:B------:R-:W-:Y:S01]  /*6ea0*/  UIADD3 UR14, UP0, UR20, 0xf0, URZ ;  /* 0x000000f0140e7890 */ /* 0x000fe2000ff1e03f */
[----:B------:R-:W-:Y:S01]  /*6eb0*/  IMAD.SHL.U32 R3, R3, 0x800, RZ ;  /* 0x0000080003037824 */ /* 0x000fe200078e00ff */
[----:B------:R-:W-:Y:S01]  /*6ec0*/  R2UR UR11, R6 ;  /* 0x00000000060b72ca */ /* 0x000fe200000e0000 */
[----:B------:R-:W-:Y:S01]  /*6ed0*/  UIADD3 UR24, UP1, UR20, 0x1f0, URZ ;  /* 0x000001f014187890 */ /* 0x000fe2000ff3e03f */
[----:B------:R-:W-:Y:S01]  /*6ee0*/  R2UR UR10, R13 ;  /* 0x000000000d0a72ca */ /* 0x000fe200000e0000 */
[--C-:B------:R-:W-:Y:S01]  /*6ef0*/  IMAD R3, R3, 0x2, R11.reuse ;  /* 0x0000000203037824 */ /* 0x100fe200078e020b */
[----:B------:R-:W-:Y:S01]  /*6f00*/  R2UR UR12, R19 ;  /* 0x00000000130c72ca */ /* 0x000fe200000e0000 */
[C---:B------:R-:W-:Y:S01]  /*6f10*/  IMAD R11, R4.reuse, 0x4000, R11 ;  /* 0x00004000040b7824 */ /* 0x040fe200078e020b */
[----:B------:R-:W-:Y:S01]  /*6f20*/  R2UR UR18, R7 ;  /* 0x00000000071272ca */ /* 0x000fe200000e0000 */
[----:B------:R-:W-:Y:S01]  /*6f30*/  UIADD3.X UR15, URZ, UR21, URZ, UP0, !UPT ;  /* 0x000000153f0f7290 */ /* 0x000fe200087fe43f */
[----:B------:R-:W-:Y:S01]  /*6f40*/  R2UR UR7, R3 ;  /* 0x00000000030772ca */ /* 0x000fe200000e0000 */
[----:B------:R-:W-:Y:S01]  /*6f50*/  VIADD R4, R4, 0x1 ;  /* 0x0000000104047836 */ /* 0x000fe20000000000 */
[----:B------:R-:W-:Y:S01]  /*6f60*/  R2UR UR8, R11 ;  /* 0x000000000b0872ca */ /* 0x000fe200000e0000 */
[----:B------:R-:W-:Y:S01]  /*6f70*/  UIADD3.X UR25, URZ, UR21, URZ, UP1, !UPT ;  /* 0x000000153f197290 */ /* 0x000fe20008ffe43f */
[----:B------:R-:W-:Y:S01]  /*6f80*/  ISETP.GT.AND P2, PT, R14, 0x1, PT ;  /* 0x000000010e00780c */ /* 0x000fe20003f44270 */
[----:B------:R-:W-:Y:S01]  /*6f90*/  UMOV UR19, 0x30000 ;  /* 0x0003000000137882 */ /* 0x000fe20000000000 */
[----:B------:R-:W-:Y:S01]  /*6fa0*/  UMOV UR16, 0x0 ;  /* 0x0000000000107882 */ /* 0x000fe20000000000 */
[----:B------:R-:W-:Y:S01]  /*6fb0*/  UMOV UR17, 0x10000000 ;  /* 0x1000000000117882 */ /* 0x000fe20000000000 */
[----:B------:R-:W-:Y:S01]  /*6fc0*/  ISETP.NE.AND P1, PT, R4, 0x4, PT ;  /* 0x000000040400780c */ /* 0x000fe20003f25270 */
[----:B------:R-:W-:-:S03]  /*6fd0*/  VIADD R13, R13, 0x40 ;  /* 0x000000400d0d7836 */ /* 0x000fc60000000000 */
[----:B------:R-:W-:Y:S01]  /*6fe0*/  SEL R3, RZ, 0x1, P1 ;  /* 0x00000001ff037807 */ /* 0x000fe20000800000 */
[----:B------:R-:W-:Y:S01]  /*6ff0*/  UIADD3 UR7, UR7, 0x180, URZ ;  /* 0x0000018007077890 */ /* 0x000fe2000fffe03f */
[----:B------:R-:W-:Y:S01]  /*7000*/  SEL R4, R4, RZ, P1 ;  /* 0x000000ff04047207 */ /* 0x000fe20000800000 */
[----:B------:R-:W-:Y:S01]  /*7010*/  UIADD3 UR13, UR8, 0x8180, URZ ;  /* 0x00008180080d7890 */ /* 0x000fe2000fffe03f */
[----:B------:R-:W-:-:S04]  /*7020*/  LOP3.LUT R2, R2, R3, RZ, 0x3c, !PT ;  /* 0x0000000302027212 */ /* 0x000fc800078e3cff */
[----:B------:R-:W-:Y:S02]  /*7030*/  UMOV UR8, UR7 ;  /* 0x0000000700087c82 */ /* 0x000fe40008000000 */
[----:B------:R0:W-:Y:S02]  /*7040*/  UTMALDG.3D.MULTICAST [UR8], [UR14], UR19, desc[UR16] ;  /* 0x000010080e0073b4 */ /* 0x0001e40008011813 */
[----:B0-----:R-:W-:Y:S01]  /*7050*/  UMOV UR8, UR13 ;  /* 0x0000000d00087c82 */ /* 0x001fe20008000000 */
[----:B------:R-:W-:Y:S02]  /*7060*/  UMOV UR11, UR18 ;  /* 0x00000012000b7c82 */ /* 0x000fe40008000000 */
[----:B------:R0:W-:Y:S02]  /*7070*/  UTMALDG.3D [UR8], [UR24], desc[UR16] ;  /* 0x00001008180075b4 */ /* 0x0001e40008011000 */
[----:B0-----:R-:W-:Y:S05]  /*7080*/  @P2 BRA `(.L_x_173) ;  /* 0xfffffffc00342947 */ /* 0x001fea000383ffff */
.L_x_169:
[----:B------:R-:W-:Y:S05]  /*7090*/  BSYNC B1 ;  /* 0x0000000000017941 */ /* 0x000fea0003800000 */
.L_x_168:
[----:B------:R-:W-:Y:S01]  /*70a0*/  LOP3.LUT P4, RZ, R10, 0xff, RZ, 0xc0, !PT ;  /* 0x000000ff0aff7812 */ /* 0x000fe2000788c0ff */
[----:B------:R-:W-:Y:S01]  /*70b0*/  VIADD R0, R0, UR39 ;  /* 0x0000002700007c36 */ /* 0x000fe20008000000 */
[----:B------:R-:W-:Y:S01]  /*70c0*/  ULDC.64 UR8, c[0x0][0x650] ;  /* 0x0001940000087ab9 */ /* 0x000fe20000000a00 */
[----:B------:R-:W-:Y:S01]  /*70d0*/  IMAD.U32 R3, RZ, RZ, UR39 ;  /* 0x00000027ff037e24 */ /* 0x000fe2000f8e00ff */
[----:B------:R-:W-:Y:S01]  /*70e0*/  BSSY B1, `(.L_x_174) ;  /* 0x000006f000017945 */ /* 0x000fe20003800000 */
[----:B------:R-:W-:Y:S01]  /*70f0*/  IMAD.MOV.U32 R18, RZ, RZ, -0x1 ;  /* 0xffffffffff127424 */ /* 0x000fe200078e00ff */
[----:B------:R-:W-:Y:S01]  /*7100*/  SHF.R.U32.HI R2, RZ, 0x2, R0 ;  /* 0x00000002ff027819 */ /* 0x000fe20000011600 */
[----:B------:R-:W-:Y:S01]  /*7110*/  IMAD.MOV.U32 R19, RZ, RZ, -0x1 ;  /* 0xffffffffff137424 */ /* 0x000fe200078e00ff */
[----:B------:R-:W-:Y:S02]  /*7120*/  ISETP.GT.U32.AND P1, PT, R0, 0x3, PT ;  /* 0x000000030000780c */ /* 0x000fe40003f24070 */
[----:B------:R-:W-:-:S02]  /*7130*/  LOP3.LUT R2, R2, 0x1, RZ, 0xc0, !PT ;  /* 0x0000000102027812 */ /* 0x000fc400078ec0ff */
[C---:B------:R-:W-:Y:S01]  /*7140*/  ISETP.LT.U32.AND P1, PT, R3.reuse, 0x4, P1 ;  /* 0x000000040300780c */ /* 0x040fe20000f21070 */
[----:B------:R-:W0:Y:S01]  /*7150*/  @P4 S2R R9, SR_CgaCtaId ;  /* 0x0000000000094919 */ /* 0x000e220000008800 */
[----:B------:R-:W-:Y:S02]  /*7160*/  @P4 MOV R4, 0x400 ;  /* 0x0000040000044802 */ /* 0x000fe40000000f00 */
[----:B------:R-:W-:Y:S02]  /*7170*/  ISETP.NE.U32.AND P2, PT, R2, 0x1, PT ;  /* 0x000000010200780c */ /* 0x000fe40003f45070 */
[----:B------:R-:W-:Y:S02]  /*7180*/  LOP3.LUT R0, R0, 0x3, RZ, 0xc0, !PT ;  /* 0x0000000300007812 */ /* 0x000fe400078ec0ff */
[----:B------:R-:W-:Y:S02]  /*7190*/  ISETP.GT.U32.AND P2, PT, R3, 0x3, !P2 ;  /* 0x000000030300780c */ /* 0x000fe40005744070 */
[----:B------:R-:W-:-:S02]  /*71a0*/  SEL R3, RZ, 0x1, !P1 ;  /* 0x00000001ff037807 */ /* 0x000fc40004800000 */
[----:B------:R-:W-:Y:S02]  /*71b0*/  SEL R2, RZ, 0x1, !P2 ;  /* 0x00000001ff027807 */ /* 0x000fe40005000000 */
[----:B------:R-:W-:Y:S02]  /*71c0*/  PRMT R10, RZ, 0x7610, R10 ;  /* 0x00007610ff0a7816 */ /* 0x000fe4000000000a */
[--C-:B------:R-:W-:Y:S01]  /*71d0*/  LOP3.LUT R8, R2, R8, R3.reuse, 0x96, !PT ;  /* 0x0000000802087212 */ /* 0x100fe200078e9603 */
[----:B------:R-:W-:Y:S01]  /*71e0*/  IMAD.MOV.U32 R2, RZ, RZ, -0x1 ;  /* 0xffffffffff027424 */ /* 0x000fe200078e00ff */
[----:B------:R-:W-:Y:S02]  /*71f0*/  PRMT R3, RZ, 0x7610, R3 ;  /* 0x00007610ff037816 */ /* 0x000fe40000000003 */
[----:B0-----:R-:W-:-:S04]  /*7200*/  @P4 LEA R4, R9, R4, 0x18 ;  /* 0x0000000409044211 */ /* 0x001fc800078ec0ff */
[----:B------:R0:W-:Y:S01]  /*7210*/  @P4 SYNCS.ARRIVE.TRANS64.A1T0 RZ, [R4+URZ+0x78], RZ ;  /* 0x000078ff04ff49a7 */ /* 0x0001e2000810003f */
[----:B------:R-:W-:-:S04]  /*7220*/  IADD3 R16, P4, R16, UR52, RZ ;  /* 0x0000003410107c10 */ /* 0x000fc8000ff9e0ff */
[----:B------:R-:W-:Y:S02]  /*7230*/  IADD3.X R17, R17, UR37, RZ, P4, !PT ;  /* 0x0000002511117c10 */ /* 0x000fe4000a7fe4ff */
        /* <DEDUP_REMOVED lines=8> */
[----:B------:R-:W-:Y:S01]  /*72c0*/  ULDC UR13, c[0x0][0x154] ;  /* 0x00005500000d7ab9 */ /* 0x000fe20000000800 */
[----:B------:R-:W-:Y:S01]  /*72d0*/  IMAD.MOV.U32 R2, RZ, RZ, R16 ;  /* 0x000000ffff027224 */ /* 0x000fe200078e0010 */
[----:B------:R-:W-:Y:S01]  /*72e0*/  ISETP.NE.AND.EX P1, PT, RZ, UR9, PT, P1 ;  /* 0x00000009ff007c0c */ /* 0x000fe2000bf25310 */
[----:B------:R-:W1:Y:S01]  /*72f0*/  S2UR UR12, SR_CTAID.Y ;  /* 0x00000000000c79c3 */ /* 0x000e620000002600 */
[----:B0-----:R-:W-:-:S05]  /*7300*/  I2FP.F32.U32 R3, UR7 ;  /* 0x0000000700037c45 */ /* 0x001fca0008201000 */
[----:B------:R-:W-:Y:S01]  /*7310*/  FMUL R12, R3, UR10 ;  /* 0x0000000a030c7c20 */ /* 0x000fe20008400000 */
[----:B------:R-:W-:-:S05]  /*7320*/  IMAD.MOV.U32 R3, RZ, RZ, R17 ;  /* 0x000000ffff037224 */ /* 0x000fca00078e0011 */
[----:B------:R-:W-:Y:S05]  /*7330*/  @!P1 BRA `(.L_x_176) ;  /* 0x0000000000289947 */ /* 0x000fea0003800000 */
[----:B------:R-:W-:Y:S02]  /*7340*/  ULDC UR10, c[0x0][0x634] ;  /* 0x00018d00000a7ab9 */ /* 0x000fe40000000800 */
[----:B------:R-:W-:-:S05]  /*7350*/  IADD3 R7, P1, R16, UR10, RZ ;  /* 0x0000000a10077c10 */ /* 0x000fca000ff3e0ff */
[----:B------:R-:W-:-:S04]  /*7360*/  IMAD.X R11, RZ, RZ, R17, P1 ;  /* 0x000000ffff0b7224 */ /* 0x000fc800008e0611 */
[----:B------:R-:W-:-:S04]  /*7370*/  IMAD.WIDE.U32 R4, R11, UR8, RZ ;  /* 0x000000080b047c25 */ /* 0x000fc8000f8e00ff */
[----:B------:R-:W-:-:S04]  /*7380*/  IMAD.WIDE.U32 R4, P1, R7, UR9, R4 ;  /* 0x0000000907047c25 */ /* 0x000fc8000f820004 */
[----:B------:R-:W-:-:S04]  /*7390*/  IMAD.WIDE.U32 R6, R7, UR8, RZ ;  /* 0x0000000807067c25 */ /* 0x000fc8000f8e00ff */
[----:B------:R-:W-:Y:S01]  /*73a0*/  IMAD.X R3, RZ, RZ, RZ, P1 ;  /* 0x000000ffff037224 */ /* 0x000fe200008e06ff */
[----:B------:R-:W-:Y:S01]  /*73b0*/  IADD3 RZ, P1, R7, R4, RZ ;  /* 0x0000000407ff7210 */ /* 0x000fe20007f3e0ff */
[----:B------:R-:W-:-:S04]  /*73c0*/  IMAD.MOV.U32 R2, RZ, RZ, R5 ;  /* 0x000000ffff027224 */ /* 0x000fc800078e0005 */
[----:B------:R-:W-:-:S08]  /*73d0*/  IMAD.WIDE.U32.X R2, R11, UR9, R2, P1 ;  /* 0x000000090b027c25 */ /* 0x000fd000088e0402 */
.L_x_176:
[--C-:B------:R-:W-:Y:S01]  /*73e0*/  SHF.R.U64 R19, R2, UR11, R3.reuse ;  /* 0x0000000b02137c19 */ /* 0x100fe20008001203 */
[----:B------:R-:W0:Y:S01]  /*73f0*/  F2I.U32.TRUNC.NTZ R12, R12 ;  /* 0x0000000c000c7305 */ /* 0x000e22000020f000 */
[----:B------:R-:W-:Y:S01]  /*7400*/  SHF.R.U32.HI R2, RZ, UR11, R3 ;  /* 0x0000000bff027c19 */ /* 0x000fe20008011603 */
[----:B------:R-:W-:Y:S01]  /*7410*/  ULDC.64 UR8, c[0x0][0x620] ;  /* 0x0001880000087ab9 */ /* 0x000fe20000000a00 */
[----:B------:R-:W-:Y:S01]  /*7420*/  IADD3 R5, P1, RZ, -R19, RZ ;  /* 0x80000013ff057210 */ /* 0x000fe20007f3e0ff */
[----:B------:R-:W-:Y:S01]  /*7430*/  ULDC.64 UR14, c[0x0][0x640] ;  /* 0x00019000000e7ab9 */ /* 0x000fe20000000a00 */
[----:B-1----:R-:W-:Y:S01]  /*7440*/  I2FP.F32.U32 R4, UR12 ;  /* 0x0000000c00047c45 */ /* 0x002fe20008201000 */
[----:B------:R-:W1:Y:S01]  /*7450*/  LDC R11, c[0x0][0x610] ;  /* 0x00018400ff0b7b82 */ /* 0x000e620000000800 */
[----:B------:R-:W-:Y:S01]  /*7460*/  ULDC UR11, c[0x0][0x658] ;  /* 0x00019600000b7ab9 */ /* 0x000fe20000000800 */
[----:B------:R-:W-:Y:S01]  /*7470*/  IMAD.X R2, RZ, RZ, ~R2, P1 ;  /* 0x000000ffff027224 */ /* 0x000fe200008e0e02 */
[----:B------:R-:W-:Y:S01]  /*7480*/  ISETP.NE.U32.AND P1, PT, RZ, UR14, PT ;  /* 0x0000000eff007c0c */ /* 0x000fe2000bf25070 */
[----:B------:R-:W-:Y:S01]  /*7490*/  FMUL R6, R4, UR13 ;  /* 0x0000000d04067c20 */ /* 0x000fe20008400000 */
[----:B------:R-:W-:Y:S01]  /*74a0*/  ULDC UR13, c[0x0][0x648] ;  /* 0x00019200000d7ab9 */ /* 0x000fe20000000800 */
[----:B------:R-:W-:Y:S01]  /*74b0*/  IMAD R4, R2, UR8, RZ ;  /* 0x0000000802047c24 */ /* 0x000fe2000f8e02ff */
[----:B------:R-:W-:Y:S01]  /*74c0*/  ISETP.NE.AND.EX P1, PT, RZ, UR15, PT, P1 ;  /* 0x0000000fff007c0c */ /* 0x000fe2000bf25310 */
[C---:B------:R-:W-:Y:S01]  /*74d0*/  IMAD.WIDE.U32 R2, R5.reuse, UR8, R16 ;  /* 0x0000000805027c25 */ /* 0x040fe2000f8e0010 */
[----:B0-----:R-:W-:Y:S01]  /*74e0*/  R2UR UR8, R12 ;  /* 0x000000000c0872ca */ /* 0x001fe200000e0000 */
[----:B------:R-:W0:Y:S02]  /*74f0*/  F2I.U32.TRUNC.NTZ R6, R6 ;  /* 0x0000000600067305 */ /* 0x000e24000020f000 */
[----:B------:R-:W-:Y:S01]  /*7500*/  IMAD R5, R5, UR9, R4 ;  /* 0x0000000905057c24 */ /* 0x000fe2000f8e0204 */
[----:B------:R-:W-:-:S03]  /*7510*/  ULDC UR9, c[0x0][0x618] ;  /* 0x0001860000097ab9 */ /* 0x000fc60000000800 */
[----:B------:R-:W-:-:S05]  /*7520*/  IMAD.IADD R3, R3, 0x1, R5 ;  /* 0x0000000103037824 */ /* 0x000fca00078e0205 */
[--C-:B------:R-:W-:Y:S02]  /*7530*/  SHF.R.U64 R12, R2, UR9, R3.reuse ;  /* 0x00000009020c7c19 */ /* 0x100fe40008001203 */
[----:B------:R-:W-:Y:S01]  /*7540*/  SHF.R.U32.HI R3, RZ, UR9, R3 ;  /* 0x00000009ff037c19 */ /* 0x000fe20008011603 */
[----:B------:R-:W-:Y:S01]  /*7550*/  ULDC UR9, c[0x0][0x608] ;  /* 0x0001820000097ab9 */ /* 0x000fe20000000800 */
[----:B0-----:R-:W-:Y:S02]  /*7560*/  R2UR UR10, R6 ;  /* 0x00000000060a72ca */ /* 0x001fe400000e0000 */
[--C-:B------:R-:W-:Y:S02]  /*7570*/  SHF.R.U64 R14, R12, UR9, R3.reuse ;  /* 0x000000090c0e7c19 */ /* 0x100fe40008001203 */
[----:B------:R-:W-:Y:S01]  /*7580*/  SHF.R.U32.HI R3, RZ, UR9, R3 ;  /* 0x00000009ff037c19 */ /* 0x000fe20008011603 */
[----:B------:R-:W-:-:S03]  /*7590*/  UIADD3 UR9, -UR8, URZ, URZ ;  /* 0x0000003f08097290 */ /* 0x000fc6000fffe13f */
[--C-:B------:R-:W-:Y:S01]  /*75a0*/  SHF.R.U64 R18, R14, UR11, R3.reuse ;  /* 0x0000000b0e127c19 */ /* 0x100fe20008001203 */
[----:B------:R-:W-:Y:S01]  /*75b0*/  ULDC UR8, c[0x0][0x144] ;  /* 0x0000510000087ab9 */ /* 0x000fe20000000800 */
[----:B------:R-:W-:-:S03]  /*75c0*/  SHF.R.U32.HI R3, RZ, UR11, R3 ;  /* 0x0000000bff037c19 */ /* 0x000fc60008011603 */
[----:B------:R-:W-:Y:S01]  /*75d0*/  IMAD.MOV.U32 R2, RZ, RZ, R18 ;  /* 0x000000ffff027224 */ /* 0x000fe200078e0012 */
[----:B------:R-:W-:Y:S06]  /*75e0*/  @!P1 BRA `(.L_x_177) ;  /* 0x0000000000289947 */ /* 0x000fec0003800000 */
        /* <DEDUP_REMOVED lines=10> */
.L_x_177:
[----:B------:R-:W-:Y:S01]  /*7690*/  UISETP.NE.AND UP0, UPT, UR38, URZ, UPT ;  /* 0x0000003f2600728c */ /* 0x000fe2000bf05270 */
[----:B------:R-:W-:Y:S01]  /*76a0*/  SHF.R.U64 R3, R2, UR13, R3 ;  /* 0x0000000d02037c19 */ /* 0x000fe20008001203 */
[----:B------:R-:W-:Y:S01]  /*76b0*/  UIADD3 UR10, -UR10, URZ, URZ ;  /* 0x0000003f0a0a7290 */ /* 0x000fe2000fffe13f */
[----:B------:R-:W-:Y:S01]  /*76c0*/  LOP3.LUT R2, R14, UR6, RZ, 0xc0, !PT ;  /* 0x000000060e027c12 */ /* 0x000fe2000f8ec0ff */
[----:B------:R-:W-:Y:S02]  /*76d0*/  UIMAD UR7, UR8, UR9, UR7 ;  /* 0x00000009080772a4 */ /* 0x000fe4000f8e0207 */
[----:B------:R-:W-:Y:S01]  /*76e0*/  IMAD.MOV R5, RZ, RZ, -R3 ;  /* 0x000000ffff057224 */ /* 0x000fe200078e0a03 */
[----:B------:R-:W-:Y:S01]  /*76f0*/  ULDC UR8, c[0x0][0x148] ;  /* 0x0000520000087ab9 */ /* 0x000fe20000000800 */
[----:B------:R-:W-:Y:S01]  /*7700*/  IMAD R4, R3, UR5, R2 ;  /* 0x0000000503047c24 */ /* 0x000fe2000f8e0202 */
[----:B------:R-:W-:Y:S02]  /*7710*/  LOP3.LUT R3, R12, UR4, RZ, 0xc0, !PT ;  /* 0x000000040c037c12 */ /* 0x000fe4000f8ec0ff */
[----:B------:R-:W-:Y:S01]  /*7720*/  @UP0 UIMAD UR7, UR8, UR10, UR12 ;  /* 0x0000000a080702a4 */ /* 0x000fe2000f8e020c */
[----:B------:R-:W-:-:S02]  /*7730*/  PLOP3.LUT P1, PT, PT, PT, UP0, 0x80, 0x0 ;  /* 0x000000000000781c */ /* 0x000fc40003f2f008 */
[----:B------:R-:W-:Y:S02]  /*7740*/  ULDC UR8, c[0x0][0x638] ;  /* 0x00018e0000087ab9 */ /* 0x000fe40000000800 */
[----:B------:R-:W-:Y:S02]  /*7750*/  IMAD R2, R5, UR8, R18 ;  /* 0x0000000805027c24 */ /* 0x000fe4000f8e0212 */
[----:B-1----:R-:W-:Y:S01]  /*7760*/  IMAD R11, R4, R11, UR7 ;  /* 0x00000007040b7e24 */ /* 0x002fe2000f8e020b */
[----:B------:R-:W-:Y:S01]  /*7770*/  ULDC UR7, c[0x0][0x600] ;  /* 0x0001800000077ab9 */ /* 0x000fe20000000800 */
[----:B------:R-:W-:Y:S02]  /*7780*/  IMAD.MOV.U32 R4, RZ, RZ, 0x1 ;  /* 0x00000001ff047424 */ /* 0x000fe400078e00ff */
[----:B------:R-:W-:-:S03]  /*7790*/  IMAD R18, R2, UR7, R3 ;  /* 0x0000000702127c24 */ /* 0x000fc6000f8e0203 */
[----:B------:R-:W-:Y:S02]  /*77a0*/  PRMT R3, R4, 0x7610, R3 ;  /* 0x0000761004037816 */ /* 0x000fe40000000003 */
[----:B------:R-:W-:Y:S02]  /*77b0*/  SEL R2, R18, R11, !P1 ;  /* 0x0000000b12027207 */ /* 0x000fe40004800000 */
[----:B------:R-:W-:-:S07]  /*77c0*/  SEL R18, R11, R18, !P1 ;  /* 0x000000120b127207 */ /* 0x000fce0004800000 */
.L_x_175:
[----:B------:R-:W-:Y:S05]  /*77d0*/  BSYNC B1 ;  /* 0x0000000000017941 */ /* 0x000fea0003800000 */
.L_x_174:
[----:B------:R-:W-:-:S13]  /*77e0*/  LOP3.LUT P1, RZ, R3, 0xff, RZ, 0xc0, !PT ;  /* 0x000000ff03ff7812 */ /* 0x000fda000782c0ff */
[----:B------:R-:W-:Y:S05]  /*77f0*/  @P1 BRA `(.L_x_178) ;  /* 0xfffffff400201947 */ /* 0x000fea000383ffff */
[----:B------:R-:W-:Y:S05]  /*7800*/  BSYNC B0 ;  /* 0x0000000000007941 */ /* 0x000fea0003800000 */
.L_x_166:
[----:B------:R-:W-:-:S03]  /*7810*/  UMOV UR7, 0xffffffff ;  /* 0xffffffff00077882 */ /* 0x000fc60000000000 */
[----:B------:R-:W-:Y:S05]  /*7820*/  BRA.DIV UR7, `(.L_x_179) ;  /* 0x0000000607447947 */ /* 0x000fea000b800000 */
[----:B------:R-:W-:-:S13]  /*7830*/  ELECT P6, URZ, PT ;  /* 0x00000000003f782f */ /* 0x000fda00038c0000 */
.L_x_195:
[----:B------:R-:W-:Y:S04]  /*7840*/  BSSY B0, `(.L_x_180) ;  /* 0x000002c000007945 */ /* 0x000fe80003800000 */
[----:B------:R-:W-:Y:S05]  /*7850*/  @!P6 BRA `(.L_x_181) ;  /* 0x0000000000a8e947 */ /* 0x000fea0003800000 */
[----:B------:R-:W-:-:S04]  /*7860*/  ULOP3.LUT UR7, UR36, 0x2, URZ, 0xfc, !UPT ;  /* 0x0000000224077892 */ /* 0x000fc8000f8efc3f */
[----:B------:R-:W-:-:S06]  /*7870*/  UISETP.NE.AND UP0, UPT, UR7, 0x3, UPT ;  /* 0x000000030700788c */ /* 0x000fcc000bf05270 */
[----:B------:R-:W-:-:S13]  /*7880*/  PLOP3.LUT P0, PT, PT, PT, UP0, 0x80, 0x0 ;  /* 0x000000000000781c */ /* 0x000fda0003f0f008 */
[----:B------:R-:W-:Y:S05]  /*7890*/  @!P0 BRA `(.L_x_182) ;  /* 0x0000000000048947 */ /* 0x000fea0003800000 */
[----:B------:R-:W-:Y:S01]  /*78a0*/  BPT.TRAP 0x1 ;  /* 0x000000040000795c */ /* 0x000fe20000300000 */
.L_x_182:
[----:B------:R-:W0:Y:S01]  /*78b0*/  S2R R3, SR_CgaCtaId ;  /* 0x0000000000037919 */ /* 0x000e220000008800 */
[----:B------:R-:W-:-:S04]  /*78c0*/  MOV R2, 0x400 ;  /* 0x0000040000027802 */ /* 0x000fc80000000f00 */
[----:B0-----:R-:W-:Y:S02]  /*78d0*/  LEA R3, R3, R2, 0x18 ;  /* 0x0000000203037211 */ /* 0x001fe400078ec0ff */
[----:B------:R-:W-:-:S03]  /*78e0*/  SHF.L.U32 R2, R8, 0x1f, RZ ;  /* 0x0000001f08027819 */ /* 0x000fc600000006ff */
[----:B------:R-:W-:-:S04]  /*78f0*/  VIADD R3, R3, 0x20 ;  /* 0x0000002003037836 */ /* 0x000fc80000000000 */
[C---:B------:R-:W-:Y:S02]  /*7900*/  IMAD R7, R0.reuse, 0x8, R3 ;  /* 0x0000000800077824 */ /* 0x040fe400078e0203 */
[----:B------:R-:W-:Y:S02]  /*7910*/  VIADD R0, R0, 0x1 ;  /* 0x0000000100007836 */ /* 0x000fe40000000000 */
[----:B------:R-:W0:Y:S03]  /*7920*/  SYNCS.PHASECHK.TRANS64.TRYWAIT P0, [R7+URZ], R2 ;  /* 0x00000002070075a7 */ /* 0x000e26000800017f */
[----:B------:R-:W-:-:S04]  /*7930*/  ISETP.NE.AND P1, PT, R0, 0x4, PT ;  /* 0x000000040000780c */ /* 0x000fc80003f25270 */
[----:B------:R-:W-:Y:S02]  /*7940*/  SEL R5, RZ, 0x1, P1 ;  /* 0x00000001ff057807 */ /* 0x000fe40000800000 */
[----:B------:R-:W-:Y:S02]  /*7950*/  SEL R0, R0, RZ, P1 ;  /* 0x000000ff00007207 */ /* 0x000fe40000800000 */
[----:B------:R-:W-:-:S03]  /*7960*/  LOP3.LUT R5, R8, R5, RZ, 0x3c, !PT ;  /* 0x0000000508057212 */ /* 0x000fc600078e3cff */
[----:B------:R-:W-:Y:S01]  /*7970*/  IMAD R9, R0, 0x8, R3 ;  /* 0x0000000800097824 */ /* 0x000fe200078e0203 */
[----:B------:R-:W-:Y:S01]  /*7980*/  SHF.L.U32 R4, R5, 0x1f, RZ ;  /* 0x0000001f05047819 */ /* 0x000fe200000006ff */
[----:B0-----:R-:W-:Y:S06]  /*7990*/  @!P0 BRA `(.L_x_183) ;  /* 0x0000000400088947 */ /* 0x001fec0003800000 */
.L_x_196:
[----:B------:R-:W1:Y:S01]  /*79a0*/  SYNCS.PHASECHK.TRANS64.TRYWAIT P0, [R9+URZ], R4 ;  /* 0x00000004090075a7 */ /* 0x000e62000800017f */
[----:B------:R-:W-:-:S05]  /*79b0*/  VIADD R0, R0, 0x1 ;  /* 0x0000000100007836 */ /* 0x000fca0000000000 */
[----:B------:R-:W-:-:S04]  /*79c0*/  ISETP.NE.AND P1, PT, R0, 0x4, PT ;  /* 0x000000040000780c */ /* 0x000fc80003f25270 */
[----:B0-----:R-:W-:Y:S02]  /*79d0*/  SEL R2, RZ, 0x1, P1 ;  /* 0x00000001ff027807 */ /* 0x001fe40000800000 */
[----:B------:R-:W-:Y:S02]  /*79e0*/  SEL R0, R0, RZ, P1 ;  /* 0x000000ff00007207 */ /* 0x000fe40000800000 */
[----:B------:R-:W-:-:S03]  /*79f0*/  LOP3.LUT R7, R5, R2, RZ, 0x3c, !PT ;  /* 0x0000000205077212 */ /* 0x000fc600078e3cff */
[----:B------:R-:W-:Y:S01]  /*7a00*/  IMAD R6, R0, 0x8, R3 ;  /* 0x0000000800067824 */ /* 0x000fe200078e0203 */
[----:B------:R-:W-:Y:S01]  /*7a10*/  SHF.L.U32 R5, R7, 0x1f, RZ ;  /* 0x0000001f07057819 */ /* 0x000fe200000006ff */
[----:B-1----:R-:W-:Y:S06]  /*7a20*/  @!P0 BRA `(.L_x_184) ;  /* 0x0000000000f88947 */ /* 0x002fec0003800000 */
.L_x_197:
[----:B------:R-:W1:Y:S01]  /*7a30*/  SYNCS.PHASECHK.TRANS64.TRYWAIT P0, [R6+URZ], R5 ;  /* 0x00000005060075a7 */ /* 0x000e62000800017f */
[----:B------:R-:W-:-:S05]  /*7a40*/  VIADD R0, R0, 0x1 ;  /* 0x0000000100007836 */ /* 0x000fca0000000000 */
[----:B------:R-:W-:-:S04]  /*7a50*/  ISETP.NE.AND P1, PT, R0, 0x4, PT ;  /* 0x000000040000780c */ /* 0x000fc80003f25270 */
[----:B------:R-:W-:Y:S02]  /*7a60*/  SEL R2, RZ, 0x1, P1 ;  /* 0x00000001ff027807 */ /* 0x000fe40000800000 */
[----:B------:R-:W-:Y:S02]  /*7a70*/  SEL R0, R0, RZ, P1 ;  /* 0x000000ff00007207 */ /* 0x000fe40000800000 */
[----:B------:R-:W-:Y:S01]  /*7a80*/  LOP3.LUT R2, R7, R2, RZ, 0x3c, !PT ;  /* 0x0000000207027212 */ /* 0x000fe200078e3cff */
[----:B-1----:R-:W-:Y:S06]  /*7a90*/  @!P0 BRA `(.L_x_185) ;  /* 0x0000000000f08947 */ /* 0x002fec0003800000 */
.L_x_198:
[----:B------:R-:W-:Y:S01]  /*7aa0*/  IMAD R3, R0, 0x8, R3 ;  /* 0x0000000800037824 */ /* 0x000fe200078e0203 */
[----:B------:R-:W-:-:S07]  /*7ab0*/  SHF.L.U32 R0, R2, 0x1f, RZ ;  /* 0x0000001f02007819 */ /* 0x000fce00000006ff */
.L_x_186:
[----:B---3--:R3:W4:Y:S02]  /*7ac0*/  SYNCS.PHASECHK.TRANS64.TRYWAIT P0, [R3+URZ], R0 ;  /* 0x00000000030075a7 */ /* 0x008724000800017f */
[----:B----4-:R-:W-:Y:S05]  /*7ad0*/  @!P0 NANOSLEEP.SYNCS 0x989680 ;  /* 0x009896800000895d */ /* 0x010fea0003900000 */
[----:B------:R-:W4:Y:S02]  /*7ae0*/  @!P0 SYNCS.PHASECHK.TRANS64 P0, [R3+URZ], R0 ;  /* 0x00000000030085a7 */ /* 0x000f24000800007f */
[----:B----4-:R-:W-:Y:S05]  /*7af0*/  @!P0 BRA `(.L_x_186) ;  /* 0xfffffffc00f08947 */ /* 0x010fea000383ffff */
.L_x_181:
[----:B------:R-:W-:Y:S05]  /*7b00*/  BSYNC B0 ;  /* 0x0000000000007941 */ /* 0x000fea0003800000 */
.L_x_180:
[----:B------:R-:W-:Y:S05]  /*7b10*/  EXIT ;  /* 0x000000000000794d */ /* 0x000fea0003800000 */
.L_x_18:
[----:B0-----:R0:W1:Y:S02]  /*7b20*/  SYNCS.PHASECHK.TRANS64.TRYWAIT P0, [R96+URZ+-0x8], R3 ;  /* 0xfffff803600075a7 */ /* 0x001064000800017f */
[----:B-1----:R-:W-:Y:S05]  /*7b30*/  @!P0 NANOSLEEP.SYNCS 0x989680 ;  /* 0x009896800000895d */ /* 0x002fea0003900000 */
[----:B------:R-:W1:Y:S02]  /*7b40*/  @!P0 SYNCS.PHASECHK.TRANS64 P0, [R96+URZ+-0x8], R3 ;  /* 0xfffff803600085a7 */ /* 0x000e64000800007f */
[----:B-1----:R-:W-:Y:S05]  /*7b50*/  @!P0 BRA `(.L_x_18) ;  /* 0xfffffffc00f08947 */ /* 0x002fea000383ffff */
[----:B------:R-:W-:Y:S05]  /*7b60*/  BRA `(.L_x_187) ;  /* 0xffffff9c002c7947 */ /* 0x000fea000383ffff */
.L_x_23:
[----:B-1----:R1:W2:Y:S02]  /*7b70*/  SYNCS.PHASECHK.TRANS64.TRYWAIT P1, [R3+URZ], R0 ;  /* 0x00000000030075a7 */ /* 0x0022a4000802017f */
[----:B--2---:R-:W-:Y:S05]  /*7b80*/  @!P1 NANOSLEEP.SYNCS 0x989680 ;  /* 0x009896800000995d */ /* 0x004fea0003900000 */
[----:B------:R-:W2:Y:S02]  /*7b90*/  @!P1 SYNCS.PHASECHK.TRANS64 P1, [R3+URZ], R0 ;  /* 0x00000000030095a7 */ /* 0x000ea4000802007f */
[----:B--2---:R-:W-:Y:S05]  /*7ba0*/  @!P1 BRA `(.L_x_23) ;  /* 0xfffffffc00f09947 */ /* 0x004fea000383ffff */
[----:B------:R-:W-:Y:S05]  /*7bb0*/  BRA `(.L_x_22) ;  /* 0xffffff9c00a47947 */ /* 0x000fea000383ffff */
.L_x_28:
[----:B-1----:R-:W-:-:S04]  /*7bc0*/  IMAD.U32 R5, RZ, RZ, UR4 ;  /* 0x00000004ff057e24 */ /* 0x002fc8000f8e00ff */
[----:B------:R1:W2:Y:S03]  /*7bd0*/  SYNCS.PHASECHK.TRANS64.TRYWAIT P1, [R5+URZ], R4 ;  /* 0x00000004050075a7 */ /* 0x0002a6000802017f */
[----:B--2---:R-:W-:Y:S05]  /*7be0*/  @!P1 NANOSLEEP.SYNCS 0x989680 ;  /* 0x009896800000995d */ /* 0x004fea0003900000 */
[----:B------:R-:W2:Y:S02]  /*7bf0*/  @!P1 SYNCS.PHASECHK.TRANS64 P1, [R5+URZ], R4 ;  /* 0x00000004050095a7 */ /* 0x000ea4000802007f */
[----:B--2---:R-:W-:Y:S05]  /*7c00*/  @!P1 BRA `(.L_x_28) ;  /* 0xfffffffc00ec9947 */ /* 0x004fea000383ffff */
[----:B------:R-:W-:Y:S05]  /*7c10*/  BRA `(.L_x_27) ;  /* 0xffffffa000747947 */ /* 0x000fea000383ffff */
.L_x_34:
[----:B0-----:R0:W1:Y:S02]  /*7c20*/  SYNCS.PHASECHK.TRANS64.TRYWAIT P0, [R96+URZ+0x8], R3 ;  /* 0x00000803600075a7 */ /* 0x001064000800017f */
[----:B-1----:R-:W-:Y:S05]  /*7c30*/  @!P0 NANOSLEEP.SYNCS 0x989680 ;  /* 0x009896800000895d */ /* 0x002fea0003900000 */
[----:B------:R-:W1:Y:S02]  /*7c40*/  @!P0 SYNCS.PHASECHK.TRANS64 P0, [R96+URZ+0x8], R3 ;  /* 0x00000803600085a7 */ /* 0x000e64000800007f */
[----:B-1----:R-:W-:Y:S05]  /*7c50*/  @!P0 BRA `(.L_x_34) ;  /* 0xfffffffc00f08947 */ /* 0x002fea000383ffff */
[----:B------:R-:W-:Y:S05]  /*7c60*/  BRA `(.L_x_188) ;  /* 0xffffffa400907947 */ /* 0x000fea000383ffff */
.L_x_167:
[----:B------:R-:W-:Y:S01]  /*7c70*/  BSSY B1, `(.L_x_189) ;  /* 0x0000006000017945 */ /* 0x000fe20003800000 */
[----:B------:R-:W-:-:S07]  /*7c80*/  IMAD.MOV.U32 R15, RZ, RZ, -0x1 ;  /* 0xffffffffff0f7424 */ /* 0x000fce00078e00ff */
[----:B--2---:R-:W-:Y:S05]  /*7c90*/  WARPSYNC.COLLECTIVE R15, `(.L_x_190) ;  /* 0x000000000f0c7348 */ /* 0x004fea0003c00000 */
[----:B------:R-:W-:Y:S02]  /*7ca0*/  ELECT P6, UR62, PT ;  /* 0x00000000003e782f */ /* 0x000fe400038c0000 */
[----:B------:R-:W-:Y:S01]  /*7cb0*/  MOV R14, UR62 ;  /* 0x0000003e000e7c02 */ /* 0x000fe20008000f00 */
[----:B--2---:R-:W-:Y:S10]  /*7cc0*/  ENDCOLLECTIVE ;  /* 0x000000000000791b */ /* 0x004ff40003800000 */
.L_x_190:
[----:B------:R-:W-:Y:S05]  /*7cd0*/  BSYNC B1 ;  /* 0x0000000000017941 */ /* 0x000fea0003800000 */
.L_x_189:
[----:B------:R-:W-:Y:S05]  /*7ce0*/  BRA `(.L_x_191) ;  /* 0xffffffec00f07947 */ /* 0x000fea000383ffff */
.L_x_170:
[----:B0-----:R0:W1:Y:S02]  /*7cf0*/  SYNCS.PHASECHK.TRANS64.TRYWAIT P1, [R12+URZ+0x20], R3 ;  /* 0x000020030c0075a7 */ /* 0x001064000802017f */
[----:B-1----:R-:W-:Y:S05]  /*7d00*/  @!P1 NANOSLEEP.SYNCS 0x989680 ;  /* 0x009896800000995d */ /* 0x002fea0003900000 */
[----:B------:R-:W1:Y:S02]  /*7d10*/  @!P1 SYNCS.PHASECHK.TRANS64 P1, [R12+URZ+0x20], R3 ;  /* 0x000020030c0095a7 */ /* 0x000e64000802007f */
[----:B-1----:R-:W-:Y:S05]  /*7d20*/  @!P1 BRA `(.L_x_170) ;  /* 0xfffffffc00f09947 */ /* 0x002fea000383ffff */
[----:B------:R-:W-:Y:S05]  /*7d30*/  BRA `(.L_x_192) ;  /* 0xfffffff0002c7947 */ /* 0x000fea000383ffff */
.L_x_179:
[----:B------:R-:W-:Y:S01]  /*7d40*/  BSSY B0, `(.L_x_193) ;  /* 0x0000006000007945 */ /* 0x000fe20003800000 */
[----:B------:R-:W-:-:S07]  /*7d50*/  IMAD.MOV.U32 R15, RZ, RZ, -0x1 ;  /* 0xffffffffff0f7424 */ /* 0x000fce00078e00ff */
[----:B--2---:R-:W-:Y:S05]  /*7d60*/  WARPSYNC.COLLECTIVE R15, `(.L_x_194) ;  /* 0x000000000f0c7348 */ /* 0x004fea0003c00000 */
[----:B------:R-:W-:Y:S02]  /*7d70*/  ELECT P6, UR62, PT ;  /* 0x00000000003e782f */ /* 0x000fe400038c0000 */
[----:B------:R-:W-:Y:S01]  /*7d80*/  MOV R14, UR62 ;  /* 0x0000003e000e7c02 */ /* 0x000fe20008000f00 */
[----:B--2---:R-:W-:Y:S10]  /*7d90*/  ENDCOLLECTIVE ;  /* 0x000000000000791b */ /* 0x004ff40003800000 */
.L_x_194:
[----:B------:R-:W-:Y:S05]  /*7da0*/  BSYNC B0 ;  /* 0x0000000000007941 */ /* 0x000fea0003800000 */
.L_x_193:
[----:B------:R-:W-:Y:S05]  /*7db0*/  BRA `(.L_x_195) ;  /* 0xfffffff800a07947 */ /* 0x000fea000383ffff */
.L_x_183:
[----:B0-----:R0:W1:Y:S02]  /*7dc0*/  SYNCS.PHASECHK.TRANS64.TRYWAIT P0, [R7+URZ], R2 ;  /* 0x00000002070075a7 */ /* 0x001064000800017f */
[----:B-1----:R-:W-:Y:S05]  /*7dd0*/  @!P0 NANOSLEEP.SYNCS 0x989680 ;  /* 0x009896800000895d */ /* 0x002fea0003900000 */
[----:B------:R-:W1:Y:S02]  /*7de0*/  @!P0 SYNCS.PHASECHK.TRANS64 P0, [R7+URZ], R2 ;  /* 0x00000002070085a7 */ /* 0x000e64000800007f */
[----:B-1----:R-:W-:Y:S05]  /*7df0*/  @!P0 BRA `(.L_x_183) ;  /* 0xfffffffc00f08947 */ /* 0x002fea000383ffff */
[----:B------:R-:W-:Y:S05]  /*7e00*/  BRA `(.L_x_196) ;  /* 0xfffffff800e47947 */ /* 0x000fea000383ffff */
.L_x_184:
[----:B0-----:R0:W1:Y:S02]  /*7e10*/  SYNCS.PHASECHK.TRANS64.TRYWAIT P0, [R9+URZ], R4 ;  /* 0x00000004090075a7 */ /* 0x001064000800017f */
[----:B-1----:R-:W-:Y:S05]  /*7e20*/  @!P0 NANOSLEEP.SYNCS 0x989680 ;  /* 0x009896800000895d */ /* 0x002fea0003900000 */
[----:B------:R-:W1:Y:S02]  /*7e30*/  @!P0 SYNCS.PHASECHK.TRANS64 P0, [R9+URZ], R4 ;  /* 0x00000004090085a7 */ /* 0x000e64000800007f */
[----:B-1----:R-:W-:Y:S05]  /*7e40*/  @!P0 BRA `(.L_x_184) ;  /* 0xfffffffc00f08947 */ /* 0x002fea000383ffff */
[----:B------:R-:W-:Y:S05]  /*7e50*/  BRA `(.L_x_197) ;  /* 0xfffffff800f47947 */ /* 0x000fea000383ffff */
.L_x_185:
[----:B-1----:R1:W3:Y:S02]  /*7e60*/  SYNCS.PHASECHK.TRANS64.TRYWAIT P0, [R6+URZ], R5 ;  /* 0x00000005060075a7 */ /* 0x0022e4000800017f */
[----:B---3--:R-:W-:Y:S05]  /*7e70*/  @!P0 NANOSLEEP.SYNCS 0x989680 ;  /* 0x009896800000895d */ /* 0x008fea0003900000 */
[----:B------:R-:W3:Y:S02]  /*7e80*/  @!P0 SYNCS.PHASECHK.TRANS64 P0, [R6+URZ], R5 ;  /* 0x00000005060085a7 */ /* 0x000ee4000800007f */
[----:B---3--:R-:W-:Y:S05]  /*7e90*/  @!P0 BRA `(.L_x_185) ;  /* 0xfffffffc00f08947 */ /* 0x008fea000383ffff */
[----:B------:R-:W-:Y:S05]  /*7ea0*/  BRA `(.L_x_198) ;  /* 0xfffffff800fc7947 */ /* 0x000fea000383ffff */
.L_x_199:
[----:B------:R-:W-:-:S00]  /*7eb0*/  BRA `(.L_x_199) ;  /* 0xfffffffc00fc7947 */ /* 0x000fc0000383ffff */
[----:B------:R-:W-:-:S00]  /*7ec0*/  NOP ;  /* 0x0000000000007918 */ /* 0x000fc00000000000 */
        /* <DEDUP_REMOVED lines=11> */
.L_x_200:


//--------------------- .nv.global.init           --------------------------
	.section	.nv.global.init,"aw",@progbits
.nv.global.init:
	.type		$str$22,@object
	.size		$str$22,($str$23 - $str$22)
$str$22:
        /*0000*/ 	.byte	0x6b, 0x5f, 0x74, 0x69, 0x6c, 0x65, 0x5f, 0x63, 0x6f, 0x75, 0x6e, 0x74, 0x20, 0x3e, 0x3d, 0x20
        /*0010*/ 	.byte	0x31, 0x00
	.type		$str$23,@object
	.size		$str$23,(__unnamed_1 - $str$23)
$str$23:
        /*0012*/ 	.byte	0x2f, 0x74, 0x6d, 0x70, 0x2f, 0x63, 0x75, 0x74, 0x6c, 0x61, 0x73, 0x73, 0x5f, 0x73, 0x77, 0x65
        /*0022*/ 	.byte	0x65, 0x70, 0x5f, 0x73, 0x72, 0x63, 0x2f, 0x69, 0x6e, 0x63, 0x6c, 0x75, 0x64, 0x65, 0x2f, 0x63
        /*0032*/ 	.byte	0x75, 0x74, 0x6c, 0x61, 0x73, 0x73, 0x2f, 0x67, 0x65, 0x6d, 0x6d, 0x2f, 0x63, 0x6f, 0x6c, 0x6c
        /*0042*/ 	.byte	0x65, 0x63, 0x74, 0x69, 0x76, 0x65, 0x2f, 0x73, 0x6d, 0x39, 0x30, 0x5f, 0x6d, 0x6d, 0x61, 0x5f
        /*0052*/ 	.byte	0x74, 0x6d, 0x61, 0x5f, 0x67, 0x6d, 0x6d, 0x61, 0x5f, 0x73, 0x73, 0x5f, 0x77, 0x61, 0x72, 0x70
        /*0062*/ 	.byte	0x73, 0x70, 0x65, 0x63, 0x69, 0x61, 0x6c, 0x69, 0x7a, 0x65, 0x64, 0x2e, 0x68, 0x70, 0x70, 0x00
	.type		__unnamed_1,@object
	.size		__unnamed_1,(.L_0 - __unnamed_1)
__unnamed_1:
        /*0072*/ 	.byte	0x76, 0x6f, 0x69, 0x64, 0x20, 0x63, 0x75, 0x74, 0x6c, 0x61, 0x73, 0x73, 0x3a, 0x3a, 0x67, 0x65
        /* <DEDUP_REMOVED lines=180> */
        /*0bc2*/ 	.byte	0x3a, 0x69, 0x64, 0x65, 0x6e, 0x74, 0x69, 0x74, 0x79, 0x5d, 0x00
.L_0:


//--------------------- .nv.shared._ZN7cutlass13device_kernelINS_4gemm6kernel13GemmUniversalIN4cute5tupleIJiiiiEEENS1_10collective13CollectiveMmaINS1_34MainloopSm90TmaGmmaWarpSpecializedILi4ENS5_IJNS4_1CILi1EEENSA_ILi2EEESB_EEENS1_32KernelTmaWarpSpecializedPingpongEEENS5_IJNSA_ILi64EEENSA_ILi128EEESG_EEENS_10bfloat16_tENS5_IJlSB_lEEESJ_SK_NS4_8TiledMMAINS4_8MMA_AtomIJNS4_4SM904GMMA28MMA_64x128x16_F32BF16BF16_SSILNSO_5MajorE0ELSQ_0ELNSO_7ScaleInE1ELSR_1EEEEEENS4_6LayoutINS5_IJSB_SB_SB_EEENS5_IJNSA_ILi0EEESW_SW_EEEEENS5_IJNS4_10UnderscoreESZ_SZ_EEEEENS4_23SM90_TMA_LOAD_MULTICASTENS4_14ComposedLayoutINS4_7SwizzleILi3ELi4ELi3EEENS4_18smem_ptr_flag_bitsILi16EEENSU_INS5_IJNSA_ILi8EEESG_EEENS5_IJSG_SB_EEEEEEEvNS4_8identityENS4_13SM90_TMA_LOADES1C_vS1D_EENS_8epilogue10collective6detail29Sm90TmaWarpSpecializedAdapterINS1H_15DefaultEpilogueISJ_SK_SK_NS1G_6thread17LinearCombinationISJ_Li1EffLNS1L_9ScaleType4KindE0ELNS_15FloatRoundStyleE2ESJ_EENS1_15EpilogueDefaultEEEEEvvEEEEvNT_6ParamsE --------------------------
	.section	.nv.shared._ZN7cutlass13device_kernelINS_4gemm6kernel13GemmUniversalIN4cute5tupleIJiiiiEEENS1_10collective13CollectiveMmaINS1_34MainloopSm90TmaGmmaWarpSpecializedILi4ENS5_IJNS4_1CILi1EEENSA_ILi2EEESB_EEENS1_32KernelTmaWarpSpecializedPingpongEEENS5_IJNSA_ILi64EEENSA_ILi128EEESG_EEENS_10bfloat16_tENS5_IJlSB_lEEESJ_SK_NS4_8TiledMMAINS4_8MMA_AtomIJNS4_4SM904GMMA28MMA_64x128x16_F32BF16BF16_SSILNSO_5MajorE0ELSQ_0ELNSO_7ScaleInE1ELSR_1EEEEEENS4_6LayoutINS5_IJSB_SB_SB_EEENS5_IJNSA_ILi0EEESW_SW_EEEEENS5_IJNS4_10UnderscoreESZ_SZ_EEEEENS4_23SM90_TMA_LOAD_MULTICASTENS4_14ComposedLayoutINS4_7SwizzleILi3ELi4ELi3EEENS4_18smem_ptr_flag_bitsILi16EEENSU_INS5_IJNSA_ILi8EEESG_EEENS5_IJSG_SB_EEEEEEEvNS4_8identityENS4_13SM90_TMA_LOADES1C_vS1D_EENS_8epilogue10collective6detail29Sm90TmaWarpSpecializedAdapterINS1H_15DefaultEpilogueISJ_SK_SK_NS1G_6thread17LinearCombinationISJ_Li1EffLNS1L_9ScaleType4KindE0ELNS_15FloatRoundStyleE2ESJ_EENS1_15EpilogueDefaultEEEEEvvEEEEvNT_6ParamsE,"aw",@nobits
	.sectionflags	@""
	.align	16
	.zero		1024


//--------------------- .nv.shared.reserved.0     --------------------------
	.section	.nv.shared.reserved.0,"aw",@nobits
	.weak		__nv_reservedSMEM_offset_0_alias
	.size		__nv_reservedSMEM_offset_0_alias, 0, 0
	.other		__nv_reservedSMEM_offset_0_alias,@"STO_CUDA_RESERVED_SHARED STV_DEFAULT"
__nv_reservedSMEM_offset_0_alias:
	.zero		0


//--------------------- .nv.global                --------------------------
	.section	.nv.global,"aw",@nobits
.nv.global:
	.type		_ZN39_INTERNAL_9069172a_4_k_cu_8990a783_30504cute1_E,@object
	.size		_ZN39_INTERNAL_9069172a_4_k_cu_8990a783_30504cute1_E,(_ZN39_INTERNAL_9069172a_4_k_cu_8990a783_30504cuda3std3__45__cpo6cbeginE - _ZN39_INTERNAL_9069172a_4_k_cu_8990a783_30504cute1_E)
_ZN39_INTERNAL_9069172a_4_k_cu_8990a783_30504cute1_E:
	.zero		1
	.type		_ZN39_INTERNAL_9069172a_4_k_cu_8990a783_30504cuda3std3__45__cpo6cbeginE,@object
	.size		_ZN39_INTERNAL_9069172a_4_k_cu_8990a783_30504cuda3std3__45__cpo6cbeginE,(_ZN39_INTERNAL_9069172a_4_k_cu_8990a783_30504cuda3std3__48in_placeE - _ZN39_INTERNAL_9069172a_4_k_cu_8990a783_30504cuda3std3__45__cpo6cbeginE)
_ZN39_INTERNAL_9069172a_4_k_cu_8990a783_30504cuda3std3__45__cpo6cbeginE:
	.zero		1
	.type		_ZN39_INTERNAL_9069172a_4_k_cu_8990a783_30504cuda3std3__48in_placeE,@object
	.size		_ZN39_INTERNAL_9069172a_4_k_cu_8990a783_30504cuda3std3__48in_placeE,(_ZN39_INTERNAL_9069172a_4_k_cu_8990a783_30504cuda3std6ranges3__45__cpo9iter_moveE - _ZN39_INTERNAL_9069172a_4_k_cu_8990a783_30504cuda3std3__48in_placeE)
_ZN39_INTERNAL_9069172a_4_k_cu_8990a783_30504cuda3std3__48in_placeE:
	.zero		1
	.type		_ZN39_INTERNAL_9069172a_4_k_cu_8990a783_30504cuda3std6ranges3__45__cpo9iter_moveE,@object
	.size		_ZN39_INTERNAL_9069172a_4_k_cu_8990a783_30504cuda3std6ranges3__45__cpo9iter_moveE,(_ZN39_INTERNAL_9069172a_4_k_cu_8990a783_30504cuda3std3__45__cpo5beginE - _ZN39_INTERNAL_9069172a_4_k_cu_8990a783_30504cuda3std6ranges3__45__cpo9iter_moveE)
_ZN39_INTERNAL_9069172a_4_k_cu_8990a783_30504cuda3std6ranges3__45__cpo9iter_moveE:
	.zero		1
	.type		_ZN39_INTERNAL_9069172a_4_k_cu_8990a783_30504cuda3std3__45__cpo5beginE,@object
	.size		_ZN39_INTERNAL_9069172a_4_k_cu_8990a783_30504cuda3std3__45__cpo5beginE,(_ZN39_INTERNAL_9069172a_4_k_cu_8990a783_30504cuda3std3__441_GLOBAL__N__9069172a_4_k_cu_8990a783_30506ignoreE - _ZN39_INTERNAL_9069172a_4_k_cu_8990a783_30504cuda3std3__45__cpo5beginE)
_ZN39_INTERNAL_9069172a_4_k_cu_8990a783_30504cuda3std3__45__cpo5beginE:
	.zero		1
	.type		_ZN39_INTERNAL_9069172a_4_k_cu_8990a783_30504cuda3std3__441_GLOBAL__N__9069172a_4_k_cu_8990a783_30506ignoreE,@object
	.size		_ZN39_INTERNAL_9069172a_4_k_cu_8990a783_30504cuda3std3__441_GLOBAL__N__9069172a_4_k_cu_8990a783_30506ignoreE,(_ZN39_INTERNAL_9069172a_4_k_cu_8990a783_30504cute7productE - _ZN39_INTERNAL_9069172a_4_k_cu_8990a783_30504cuda3std3__441_GLOBAL__N__9069172a_4_k_cu_8990a783_30506ignoreE)
_ZN39_INTERNAL_9069172a_4_k_cu_8990a783_30504cuda3std3__441_GLOBAL__N__9069172a_4_k_cu_8990a783_30506ignoreE:
	.zero		1
	.type		_ZN39_INTERNAL_9069172a_4_k_cu_8990a783_30504cute7productE,@object
	.size		_ZN39_INTERNAL_9069172a_4_k_cu_8990a783_30504cute7productE,(_ZN39_INTERNAL_9069172a_4_k_cu_8990a783_30504cuda3std3__45__cpo3endE - _ZN39_INTERNAL_9069172a_4_k_cu_8990a783_30504cute7productE)
_ZN39_INTERNAL_9069172a_4_k_cu_8990a783_30504cute7productE:
	.zero		1
	.type		_ZN39_INTERNAL_9069172a_4_k_cu_8990a783_30504cuda3std3__45__cpo3endE,@object
	.size		_ZN39_INTERNAL_9069172a_4_k_cu_8990a783_30504cuda3std3__45__cpo3endE,(_ZN39_INTERNAL_9069172a_4_k_cu_8990a783_30504cuda3std3__419piecewise_constructE - _ZN39_INTERNAL_9069172a_4_k_cu_8990a783_30504cuda3std3__45__cpo3endE)
_ZN39_INTERNAL_9069172a_4_k_cu_8990a783_30504cuda3std3__45__cpo3endE:
	.zero		1
	.type		_ZN39_INTERNAL_9069172a_4_k_cu_8990a783_30504cuda3std3__419piecewise_constructE,@object
	.size		_ZN39_INTERNAL_9069172a_4_k_cu_8990a783_30504cuda3std3__419piecewise_constructE,(_ZN39_INTERNAL_9069172a_4_k_cu_8990a783_30504cuda3std3__45__cpo4cendE - _ZN39_INTERNAL_9069172a_4_k_cu_8990a783_30504cuda3std3__419piecewise_constructE)
_ZN39_INTERNAL_9069172a_4_k_cu_8990a783_30504cuda3std3__419piecewise_constructE:
	.zero		1
	.type		_ZN39_INTERNAL_9069172a_4_k_cu_8990a783_30504cuda3std3__45__cpo4cendE,@object
	.size		_ZN39_INTERNAL_9069172a_4_k_cu_8990a783_30504cuda3std3__45__cpo4cendE,(_ZN39_INTERNAL_9069172a_4_k_cu_8990a783_30504cuda3std6ranges3__45__cpo4swapE - _ZN39_INTERNAL_9069172a_4_k_cu_8990a783_30504cuda3std3__45__cpo4cendE)
_ZN39_INTERNAL_9069172a_4_k_cu_8990a783_30504cuda3std3__45__cpo4cendE:
	.zero		1
	.type		_ZN39_INTERNAL_9069172a_4_k_cu_8990a783_30504cuda3std6ranges3__45__cpo4swapE,@object
	.size		_ZN39_INTERNAL_9069172a_4_k_cu_8990a783_30504cuda3std6ranges3__45__cpo4swapE,(.L_8 - _ZN39_INTERNAL_9069172a_4_k_cu_8990a783_30504cuda3std6ranges3__45__cpo4swapE)
_ZN39_INTERNAL_9069172a_4_k_cu_8990a783_30504cuda3std6ranges3__45__cpo4swapE:
	.zero		1
.L_8:


//--------------------- .nv.constant0._ZN7cutlass13device_kernelINS_4gemm6kernel13GemmUniversalIN4cute5tupleIJiiiiEEENS1_10collective13CollectiveMmaINS1_34MainloopSm90TmaGmmaWarpSpecializedILi4ENS5_IJNS4_1CILi1EEENSA_ILi2EEESB_EEENS1_32KernelTmaWarpSpecializedPingpongEEENS5_IJNSA_ILi64EEENSA_ILi128EEESG_EEENS_10bfloat16_tENS5_IJlSB_lEEESJ_SK_NS4_8TiledMMAINS4_8MMA_AtomIJNS4_4SM904GMMA28MMA_64x128x16_F32BF16BF16_SSILNSO_5MajorE0ELSQ_0ELNSO_7ScaleInE1ELSR_1EEEEEENS4_6LayoutINS5_IJSB_SB_SB_EEENS5_IJNSA_ILi0EEESW_SW_EEEEENS5_IJNS4_10UnderscoreESZ_SZ_EEEEENS4_23SM90_TMA_LOAD_MULTICASTENS4_14ComposedLayoutINS4_7SwizzleILi3ELi4ELi3EEENS4_18smem_ptr_flag_bitsILi16EEENSU_INS5_IJNSA_ILi8EEESG_EEENS5_IJSG_SB_EEEEEEEvNS4_8identityENS4_13SM90_TMA_LOADES1C_vS1D_EENS_8epilogue10collective6detail29Sm90TmaWarpSpecializedAdapterINS1H_15DefaultEpilogueISJ_SK_SK_NS1G_6thread17LinearCombinationISJ_Li1EffLNS1L_9ScaleType4KindE0ELNS_15FloatRoundStyleE2ESJ_EENS1_15EpilogueDefaultEEEEEvvEEEEvNT_6ParamsE --------------------------
	.section	.nv.constant0._ZN7cutlass13device_kernelINS_4gemm6kernel13GemmUniversalIN4cute5tupleIJiiiiEEENS1_10collective13CollectiveMmaINS1_34MainloopSm90TmaGmmaWarpSpecializedILi4ENS5_IJNS4_1CILi1EEENSA_ILi2EEESB_EEENS1_32KernelTmaWarpSpecializedPingpongEEENS5_IJNSA_ILi64EEENSA_ILi128EEESG_EEENS_10bfloat16_tENS5_IJlSB_lEEESJ_SK_NS4_8TiledMMAINS4_8MMA_AtomIJNS4_4SM904GMMA28MMA_64x128x16_F32BF16BF16_SSILNSO_5MajorE0ELSQ_0ELNSO_7ScaleInE1ELSR_1EEEEEENS4_6LayoutINS5_IJSB_SB_SB_EEENS5_IJNSA_ILi0EEESW_SW_EEEEENS5_IJNS4_10UnderscoreESZ_SZ_EEEEENS4_23SM90_TMA_LOAD_MULTICASTENS4_14ComposedLayoutINS4_7SwizzleILi3ELi4ELi3EEENS4_18smem_ptr_flag_bitsILi16EEENSU_INS5_IJNSA_ILi8EEESG_EEENS5_IJSG_SB_EEEEEEEvNS4_8identityENS4_13SM90_TMA_LOADES1C_vS1D_EENS_8epilogue10collective6detail29Sm90TmaWarpSpecializedAdapterINS1H_15DefaultEpilogueISJ_SK_SK_NS1G_6thread17LinearCombinationISJ_Li1EffLNS1L_9ScaleType4KindE0ELNS_15FloatRoundStyleE2ESJ_EENS1_15EpilogueDefaultEEEEEvvEEEEvNT_6ParamsE,"a",@progbits
	.sectionflags	@""
	.align	4
.nv.constant0._ZN7cutlass13device_kernelINS_4gemm6kernel13GemmUniversalIN4cute5tupleIJiiiiEEENS1_10collective13CollectiveMmaINS1_34MainloopSm90TmaGmmaWarpSpecializedILi4ENS5_IJNS4_1CILi1EEENSA_ILi2EEESB_EEENS1_32KernelTmaWarpSpecializedPingpongEEENS5_IJNSA_ILi64EEENSA_ILi128EEESG_EEENS_10bfloat16_tENS5_IJlSB_lEEESJ_SK_NS4_8TiledMMAINS4_8MMA_AtomIJNS4_4SM904GMMA28MMA_64x128x16_F32BF16BF16_SSILNSO_5MajorE0ELSQ_0ELNSO_7ScaleInE1ELSR_1EEEEEENS4_6LayoutINS5_IJSB_SB_SB_EEENS5_IJNSA_ILi0EEESW_SW_EEEEENS5_IJNS4_10UnderscoreESZ_SZ_EEEEENS4_23SM90_TMA_LOAD_MULTICASTENS4_14ComposedLayoutINS4_7SwizzleILi3ELi4ELi3EEENS4_18smem_ptr_flag_bitsILi16EEENSU_INS5_IJNSA_ILi8EEESG_EEENS5_IJSG_SB_EEEEEEEvNS4_8identityENS4_13SM90_TMA_LOADES1C_vS1D_EENS_8epilogue10collective6detail29Sm90TmaWarpSpecializedAdapterINS1H_15DefaultEpilogueISJ_SK_SK_NS1G_6thread17LinearCombinationISJ_Li1EffLNS1L_9ScaleType4KindE0ELNS_15FloatRoundStyleE2ESJ_EENS1_15EpilogueDefaultEEEEEvvEEEEvNT_6ParamsE:
	.zero		1664


//--------------------- SYMBOLS --------------------------

	.type		.nv.reservedSmem.offset0,@object
	.size		.nv.reservedSmem.offset0,0x4
	.type		__assertfail,@function
